	.target	sm_90a

	.elftype	@"ET_EXEC"


//--------------------- .note.nv.tkinfo           --------------------------
	.section	.note.nv.tkinfo,"",@"SHT_NOTE"
	.sectionflags	@"SHF_NOTE_NV_TKINFO"
	.tkinfo
        /*0018*/ 	.word	0x00000002
        /*0030*/ 	.string	""
        /*0030*/ 	.string	"ptxas"
        /*0030*/ 	.string	"Cuda compilation tools, release 13.0, V13.0.88"
        /*0030*/ 	.string	"Build cuda_13.0.r13.0/compiler.36424714_0"
        /*0030*/ 	.string	"-arch sm_90a -m 64 "



//--------------------- .note.nv.cuinfo           --------------------------
	.section	.note.nv.cuinfo,"",@"SHT_NOTE"
	.sectionflags	@"SHF_NOTE_NV_CUINFO"
        /*0018*/ 	.short	0x0002
        /*001a*/ 	.short	0x005a
        /*001c*/ 	.short	0x0082
	.zero		2


//--------------------- .nv.info                  --------------------------
	.section	.nv.info,"",@"SHT_CUDA_INFO"
	.align	4


	//----- nvinfo : EIATTR_REGCOUNT
	.align		4
        /*0000*/ 	.byte	0x04, 0x2f
        /*0002*/ 	.short	(.L_15 - .L_14)
	.align		4
.L_14:
        /*0004*/ 	.word	index@(_ZN7cutlass13device_kernelINS_4gemm6kernel13GemmUniversalIN4cute5tupleIJiiiiEEENS1_10collective13CollectiveMmaINS1_34MainloopSm90TmaGmmaWarpSpecializedILi37ENS5_IJNS4_1CILi2EEENSA_ILi1EEESC_EEENS1_32KernelTmaWarpSpecializedPingpongEEENS5_IJNSA_ILi64EEENSA_ILi128EEENSA_ILi16EEEEEENS_6half_tENS5_IJlSC_lEEESK_SL_NS4_8TiledMMAINS4_8MMA_AtomIJNS4_4SM904GMMA26MMA_64x128x16_F32F16F16_SSILNSP_5MajorE0ELSR_0ELNSP_7ScaleInE1ELSS_1EEEEEENS4_6LayoutINS5_IJSC_SC_SC_EEENS5_IJNSA_ILi0EEESX_SX_EEEEENS5_IJNS4_10UnderscoreES10_S10_EEEEENS4_13SM90_TMA_LOADENS4_14ComposedLayoutINS4_7SwizzleILi1ELi4ELi3EEENS4_18smem_ptr_flag_bitsILi16EEENSV_INS5_IJNSA_ILi8EEESI_EEENS5_IJSI_SC_EEEEEEEvNS4_8identityENS4_23SM90_TMA_LOAD_MULTICASTES1D_vS1E_EENS_8epilogue10collective6detail29Sm90TmaWarpSpecializedAdapterINS1I_15DefaultEpilogueISK_SL_SL_NS1H_6thread17LinearCombinationISK_Li1EffLNS1M_9ScaleType4KindE0ELNS_15FloatRoundStyleE2ESK_EENS1_15EpilogueDefaultEEEEEvvEEEEvNT_6ParamsE)
        /*0008*/ 	.word	0x000000a8


	//----- nvinfo : EIATTR_FRAME_SIZE
	.align		4
.L_15:
        /*000c*/ 	.byte	0x04, 0x11
        /*000e*/ 	.short	(.L_17 - .L_16)
	.align		4
.L_16:
        /*0010*/ 	.word	index@(_ZN7cutlass13device_kernelINS_4gemm6kernel13GemmUniversalIN4cute5tupleIJiiiiEEENS1_10collective13CollectiveMmaINS1_34MainloopSm90TmaGmmaWarpSpecializedILi37ENS5_IJNS4_1CILi2EEENSA_ILi1EEESC_EEENS1_32KernelTmaWarpSpecializedPingpongEEENS5_IJNSA_ILi64EEENSA_ILi128EEENSA_ILi16EEEEEENS_6half_tENS5_IJlSC_lEEESK_SL_NS4_8TiledMMAINS4_8MMA_AtomIJNS4_4SM904GMMA26MMA_64x128x16_F32F16F16_SSILNSP_5MajorE0ELSR_0ELNSP_7ScaleInE1ELSS_1EEEEEENS4_6LayoutINS5_IJSC_SC_SC_EEENS5_IJNSA_ILi0EEESX_SX_EEEEENS5_IJNS4_10UnderscoreES10_S10_EEEEENS4_13SM90_TMA_LOADENS4_14ComposedLayoutINS4_7SwizzleILi1ELi4ELi3EEENS4_18smem_ptr_flag_bitsILi16EEENSV_INS5_IJNSA_ILi8EEESI_EEENS5_IJSI_SC_EEEEEEEvNS4_8identityENS4_23SM90_TMA_LOAD_MULTICASTES1D_vS1E_EENS_8epilogue10collective6detail29Sm90TmaWarpSpecializedAdapterINS1I_15DefaultEpilogueISK_SL_SL_NS1H_6thread17LinearCombinationISK_Li1EffLNS1M_9ScaleType4KindE0ELNS_15FloatRoundStyleE2ESK_EENS1_15EpilogueDefaultEEEEEvvEEEEvNT_6ParamsE)
        /*0014*/ 	.word	0x00000008


	//----- nvinfo : EIATTR_MIN_STACK_SIZE
	.align		4
.L_17:
        /*0018*/ 	.byte	0x04, 0x12
        /*001a*/ 	.short	(.L_19 - .L_18)
	.align		4
.L_18:
        /*001c*/ 	.word	index@(_ZN7cutlass13device_kernelINS_4gemm6kernel13GemmUniversalIN4cute5tupleIJiiiiEEENS1_10collective13CollectiveMmaINS1_34MainloopSm90TmaGmmaWarpSpecializedILi37ENS5_IJNS4_1CILi2EEENSA_ILi1EEESC_EEENS1_32KernelTmaWarpSpecializedPingpongEEENS5_IJNSA_ILi64EEENSA_ILi128EEENSA_ILi16EEEEEENS_6half_tENS5_IJlSC_lEEESK_SL_NS4_8TiledMMAINS4_8MMA_AtomIJNS4_4SM904GMMA26MMA_64x128x16_F32F16F16_SSILNSP_5MajorE0ELSR_0ELNSP_7ScaleInE1ELSS_1EEEEEENS4_6LayoutINS5_IJSC_SC_SC_EEENS5_IJNSA_ILi0EEESX_SX_EEEEENS5_IJNS4_10UnderscoreES10_S10_EEEEENS4_13SM90_TMA_LOADENS4_14ComposedLayoutINS4_7SwizzleILi1ELi4ELi3EEENS4_18smem_ptr_flag_bitsILi16EEENSV_INS5_IJNSA_ILi8EEESI_EEENS5_IJSI_SC_EEEEEEEvNS4_8identityENS4_23SM90_TMA_LOAD_MULTICASTES1D_vS1E_EENS_8epilogue10collective6detail29Sm90TmaWarpSpecializedAdapterINS1I_15DefaultEpilogueISK_SL_SL_NS1H_6thread17LinearCombinationISK_Li1EffLNS1M_9ScaleType4KindE0ELNS_15FloatRoundStyleE2ESK_EENS1_15EpilogueDefaultEEEEEvvEEEEvNT_6ParamsE)
        /*0020*/ 	.word	0x00000008
.L_19:


//--------------------- .nv.compat                --------------------------
	.section	.nv.compat,"",@"SHT_CUDA_COMPAT_INFO"
	.align	4
        /*0000*/ 	.byte	0x02, 0x09, 0x01, 0x00, 0x02, 0x02, 0x04, 0x00, 0x02, 0x05, 0x05, 0x00, 0x03, 0x07, 0x01, 0x01
        /*0010*/ 	.byte	0x02, 0x03, 0x01, 0x00, 0x02, 0x06, 0x01, 0x00, 0x04, 0x0b, 0x08, 0x00, 0x00, 0x00, 0x00, 0x00
        /*0020*/ 	.byte	0x00, 0x00, 0x00, 0x00


//--------------------- .nv.info._ZN7cutlass13device_kernelINS_4gemm6kernel13GemmUniversalIN4cute5tupleIJiiiiEEENS1_10collective13CollectiveMmaINS1_34MainloopSm90TmaGmmaWarpSpecializedILi37ENS5_IJNS4_1CILi2EEENSA_ILi1EEESC_EEENS1_32KernelTmaWarpSpecializedPingpongEEENS5_IJNSA_ILi64EEENSA_ILi128EEENSA_ILi16EEEEEENS_6half_tENS5_IJlSC_lEEESK_SL_NS4_8TiledMMAINS4_8MMA_AtomIJNS4_4SM904GMMA26MMA_64x128x16_F32F16F16_SSILNSP_5MajorE0ELSR_0ELNSP_7ScaleInE1ELSS_1EEEEEENS4_6LayoutINS5_IJSC_SC_SC_EEENS5_IJNSA_ILi0EEESX_SX_EEEEENS5_IJNS4_10UnderscoreES10_S10_EEEEENS4_13SM90_TMA_LOADENS4_14ComposedLayoutINS4_7SwizzleILi1ELi4ELi3EEENS4_18smem_ptr_flag_bitsILi16EEENSV_INS5_IJNSA_ILi8EEESI_EEENS5_IJSI_SC_EEEEEEEvNS4_8identityENS4_23SM90_TMA_LOAD_MULTICASTES1D_vS1E_EENS_8epilogue10collective6detail29Sm90TmaWarpSpecializedAdapterINS1I_15DefaultEpilogueISK_SL_SL_NS1H_6thread17LinearCombinationISK_Li1EffLNS1M_9ScaleType4KindE0ELNS_15FloatRoundStyleE2ESK_EENS1_15EpilogueDefaultEEEEEvvEEEEvNT_6ParamsE --------------------------
	.section	.nv.info._ZN7cutlass13device_kernelINS_4gemm6kernel13GemmUniversalIN4cute5tupleIJiiiiEEENS1_10collective13CollectiveMmaINS1_34MainloopSm90TmaGmmaWarpSpecializedILi37ENS5_IJNS4_1CILi2EEENSA_ILi1EEESC_EEENS1_32KernelTmaWarpSpecializedPingpongEEENS5_IJNSA_ILi64EEENSA_ILi128EEENSA_ILi16EEEEEENS_6half_tENS5_IJlSC_lEEESK_SL_NS4_8TiledMMAINS4_8MMA_AtomIJNS4_4SM904GMMA26MMA_64x128x16_F32F16F16_SSILNSP_5MajorE0ELSR_0ELNSP_7ScaleInE1ELSS_1EEEEEENS4_6LayoutINS5_IJSC_SC_SC_EEENS5_IJNSA_ILi0EEESX_SX_EEEEENS5_IJNS4_10UnderscoreES10_S10_EEEEENS4_13SM90_TMA_LOADENS4_14ComposedLayoutINS4_7SwizzleILi1ELi4ELi3EEENS4_18smem_ptr_flag_bitsILi16EEENSV_INS5_IJNSA_ILi8EEESI_EEENS5_IJSI_SC_EEEEEEEvNS4_8identityENS4_23SM90_TMA_LOAD_MULTICASTES1D_vS1E_EENS_8epilogue10collective6detail29Sm90TmaWarpSpecializedAdapterINS1I_15DefaultEpilogueISK_SL_SL_NS1H_6thread17LinearCombinationISK_Li1EffLNS1M_9ScaleType4KindE0ELNS_15FloatRoundStyleE2ESK_EENS1_15EpilogueDefaultEEEEEvvEEEEvNT_6ParamsE,"",@"SHT_CUDA_INFO"
	.sectionflags	@""
	.align	4


	//----- nvinfo : EIATTR_CUDA_API_VERSION
	.align		4
        /*0000*/ 	.byte	0x04, 0x37
        /*0002*/ 	.short	(.L_21 - .L_20)
.L_20:
        /*0004*/ 	.word	0x00000082


	//----- nvinfo : EIATTR_KPARAM_INFO
	.align		4
.L_21:
        /*0008*/ 	.byte	0x04, 0x17
        /*000a*/ 	.short	(.L_23 - .L_22)
.L_22:
        /*000c*/ 	.word	0x00000000
        /*0010*/ 	.short	0x0000
        /*0012*/ 	.short	0x0070
        /*0014*/ 	.byte	0x00, 0xf0, 0x01, 0x10


	//----- nvinfo : EIATTR_SPARSE_MMA_MASK
	.align		4
.L_23:
        /*0018*/ 	.byte	0x03, 0x50
        /*001a*/ 	.short	0x0000


	//----- nvinfo : EIATTR_MAXREG_COUNT
	.align		4
        /*001c*/ 	.byte	0x03, 0x1b
        /*001e*/ 	.short	0x00a8


	//----- nvinfo : EIATTR_NUM_BARRIERS
	.align		4
        /*0020*/ 	.byte	0x02, 0x4c
        /*0022*/ 	.byte	0x01
	.zero		1


	//----- nvinfo : EIATTR_EXTERNS
	.align		4
        /*0024*/ 	.byte	0x04, 0x0f
        /*0026*/ 	.short	(.L_25 - .L_24)


	//   ....[0]....
	.align		4
.L_24:
        /*0028*/ 	.word	index@(__assertfail)


	//----- nvinfo : EIATTR_ANNOTATIONS
	.align		4
.L_25:
        /*002c*/ 	.byte	0x04, 0x55
        /*002e*/ 	.short	(.L_27 - .L_26)


	//   ....[0]....
.L_26:
        /*0030*/ 	.word	0x00000001
        /*0034*/ 	.byte	0x00, 0x12, 0x00, 0x00, 0x01, 0x00, 0x00, 0x00, 0xc0, 0x18, 0x00, 0x00, 0x01, 0x00, 0x00, 0x00
        /*0044*/ 	.byte	0x30, 0x65, 0x00, 0x00, 0x01, 0x00, 0x00, 0x00, 0x30, 0x71, 0x00, 0x00


	//----- nvinfo : EIATTR_MERCURY_ISA_VERSION
	.align		4
.L_27:
        /*0050*/ 	.byte	0x03, 0x5f
        /*0052*/ 	.short	0x0101


	//----- nvinfo : EIATTR_INT_WARP_WIDE_INSTR_OFFSETS
	.align		4
        /*0054*/ 	.byte	0x04, 0x31
        /*0056*/ 	.short	(.L_29 - .L_28)


	//   ....[0]....
.L_28:
        /*0058*/ 	.word	0x00000950


	//   ....[1]....
        /*005c*/ 	.word	0x00000990


	//   ....[2]....
        /*0060*/ 	.word	0x000009f0


	//   ....[3]....
        /*0064*/ 	.word	0x00000a20


	//   ....[4]....
        /*0068*/ 	.word	0x00000b30


	//   ....[5]....
        /*006c*/ 	.word	0x00000bb0


	//   ....[6]....
        /*0070*/ 	.word	0x00000bc0


	//   ....[7]....
        /*0074*/ 	.word	0x00000c20


	//----- nvinfo : EIATTR_COOP_GROUP_MASK_REGIDS
	.align		4
.L_29:
        /*0078*/ 	.byte	0x04, 0x29
        /*007a*/ 	.short	(.L_31 - .L_30)


	//   ....[0]....
.L_30:
        /*007c*/ 	.word	0xffffffff


	//   ....[1]....
        /*0080*/ 	.word	0xffffffff


	//   ....[2]....
        /*0084*/ 	.word	0xffffffff


	//   ....[3]....
        /*0088*/ 	.word	0xffffffff


	//   ....[4]....
        /*008c*/ 	.word	0xffffffff


	//   ....[5]....
        /*0090*/ 	.word	0xffffffff


	//   ....[6]....
        /*0094*/ 	.word	0xffffffff


	//----- nvinfo : EIATTR_COOP_GROUP_INSTR_OFFSETS
	.align		4
.L_31:
        /*0098*/ 	.byte	0x04, 0x28
        /*009a*/ 	.short	(.L_33 - .L_32)


	//   ....[0]....
.L_32:
        /*009c*/ 	.word	0x00000070


	//   ....[1]....
        /*00a0*/ 	.word	0x00000080


	//   ....[2]....
        /*00a4*/ 	.word	0x00000140


	//   ....[3]....
        /*00a8*/ 	.word	0x00000720


	//   ....[4]....
        /*00ac*/ 	.word	0x00000760


	//   ....[5]....
        /*00b0*/ 	.word	0x000007f0


	//   ....[6]....
        /*00b4*/ 	.word	0x00000db0


	//----- nvinfo : EIATTR_REG_RECONFIG
	.align		4
.L_33:
        /*00b8*/ 	.byte	0x01, 0x54
	.zero		2


	//----- nvinfo : EIATTR_SYSCALL_OFFSETS
	.align		4
        /*00bc*/ 	.byte	0x04, 0x46
        /*00be*/ 	.short	(.L_35 - .L_34)


	//   ....[0]....
.L_34:
        /*00c0*/ 	.word	0x00001d10


	//----- nvinfo : EIATTR_MBARRIER_INSTR_OFFSETS
	.align		4
.L_35:
        /*00c4*/ 	.byte	0x04, 0x39
        /*00c6*/ 	.short	(.L_37 - .L_36)


	//   ....[0]....
.L_36:
        /*00c8*/ 	.word	0x00000260
        /*00cc*/ 	.word	0x000000ff
        /*00d0*/ 	.word	0x00000000
        /*00d4*/ 	.short	0x0100
        /*00d6*/ 	.byte	0x08
	.zero		1


	//   ....[1]....
        /*00d8*/ 	.word	0x00000270
        /*00dc*/ 	.word	0x000000ff
        /*00e0*/ 	.word	0x00000128
        /*00e4*/ 	.short	0x0100
        /*00e6*/ 	.byte	0x08
	.zero		1


	//   ....[2]....
        /*00e8*/ 	.word	0x00000280
        /*00ec*/ 	.word	0x000000ff
        /*00f0*/ 	.word	0x00000008
        /*00f4*/ 	.short	0x0100
        /*00f6*/ 	.byte	0x08
	.zero		1


	//   ....[3]....
        /*00f8*/ 	.word	0x00000290
        /*00fc*/ 	.word	0x000000ff
        /*0100*/ 	.word	0x00000130
        /*0104*/ 	.short	0x0100
        /*0106*/ 	.byte	0x08
	.zero		1


	//   ....[4]....
        /*0108*/ 	.word	0x000002a0
        /*010c*/ 	.word	0x000000ff
        /*0110*/ 	.word	0x00000010
        /*0114*/ 	.short	0x0100
        /*0116*/ 	.byte	0x08
	.zero		1


	//   ....[5]....
        /*0118*/ 	.word	0x000002b0
        /*011c*/ 	.word	0x000000ff
        /*0120*/ 	.word	0x00000138
        /*0124*/ 	.short	0x0100
        /*0126*/ 	.byte	0x08
	.zero		1


	//   ....[6]....
        /*0128*/ 	.word	0x000002c0
        /*012c*/ 	.word	0x000000ff
        /*0130*/ 	.word	0x00000018
        /*0134*/ 	.short	0x0100
        /*0136*/ 	.byte	0x08
	.zero		1


	//   ....[7]....
        /*0138*/ 	.word	0x000002d0
        /*013c*/ 	.word	0x000000ff
        /*0140*/ 	.word	0x00000140
        /*0144*/ 	.short	0x0100
        /*0146*/ 	.byte	0x08
	.zero		1


	//   ....[8]....
        /*0148*/ 	.word	0x000002e0
        /*014c*/ 	.word	0x000000ff
        /*0150*/ 	.word	0x00000020
        /*0154*/ 	.short	0x0100
        /*0156*/ 	.byte	0x08
	.zero		1


	//   ....[9]....
        /*0158*/ 	.word	0x000002f0
        /*015c*/ 	.word	0x000000ff
        /*0160*/ 	.word	0x00000148
        /*0164*/ 	.short	0x0100
        /*0166*/ 	.byte	0x08
	.zero		1


	//   ....[10]....
        /*0168*/ 	.word	0x00000300
        /*016c*/ 	.word	0x000000ff
        /*0170*/ 	.word	0x00000028
        /*0174*/ 	.short	0x0100
        /*0176*/ 	.byte	0x08
	.zero		1


	//   ....[11]....
        /*0178*/ 	.word	0x00000310
        /*017c*/ 	.word	0x000000ff
        /*0180*/ 	.word	0x00000150
        /*0184*/ 	.short	0x0100
        /*0186*/ 	.byte	0x08
	.zero		1


	//   ....[12]....
        /*0188*/ 	.word	0x00000320
        /*018c*/ 	.word	0x000000ff
        /*0190*/ 	.word	0x00000030
        /*0194*/ 	.short	0x0100
        /*0196*/ 	.byte	0x08
	.zero		1


	//   ....[13]....
        /*0198*/ 	.word	0x00000330
        /*019c*/ 	.word	0x000000ff
        /*01a0*/ 	.word	0x00000158
        /*01a4*/ 	.short	0x0100
        /*01a6*/ 	.byte	0x08
	.zero		1


	//   ....[14]....
        /*01a8*/ 	.word	0x00000340
        /*01ac*/ 	.word	0x000000ff
        /*01b0*/ 	.word	0x00000038
        /*01b4*/ 	.short	0x0100
        /*01b6*/ 	.byte	0x08
	.zero		1


	//   ....[15]....
        /*01b8*/ 	.word	0x00000350
        /*01bc*/ 	.word	0x000000ff
        /*01c0*/ 	.word	0x00000160
        /*01c4*/ 	.short	0x0100
        /*01c6*/ 	.byte	0x08
	.zero		1


	//   ....[16]....
        /*01c8*/ 	.word	0x00000360
        /*01cc*/ 	.word	0x000000ff
        /*01d0*/ 	.word	0x00000040
        /*01d4*/ 	.short	0x0100
        /*01d6*/ 	.byte	0x08
	.zero		1


	//   ....[17]....
        /*01d8*/ 	.word	0x00000370
        /*01dc*/ 	.word	0x000000ff
        /*01e0*/ 	.word	0x00000168
        /*01e4*/ 	.short	0x0100
        /*01e6*/ 	.byte	0x08
	.zero		1


	//   ....[18]....
        /*01e8*/ 	.word	0x00000380
        /*01ec*/ 	.word	0x000000ff
        /*01f0*/ 	.word	0x00000048
        /*01f4*/ 	.short	0x0100
        /*01f6*/ 	.byte	0x08
	.zero		1


	//   ....[19]....
        /*01f8*/ 	.word	0x00000390
        /*01fc*/ 	.word	0x000000ff
        /*0200*/ 	.word	0x00000170
        /*0204*/ 	.short	0x0100
        /*0206*/ 	.byte	0x08
	.zero		1


	//   ....[20]....
        /*0208*/ 	.word	0x000003a0
        /*020c*/ 	.word	0x000000ff
        /*0210*/ 	.word	0x00000050
        /*0214*/ 	.short	0x0100
        /*0216*/ 	.byte	0x08
	.zero		1


	//   ....[21]....
        /*0218*/ 	.word	0x000003b0
        /*021c*/ 	.word	0x000000ff
        /*0220*/ 	.word	0x00000178
        /*0224*/ 	.short	0x0100
        /*0226*/ 	.byte	0x08
	.zero		1


	//   ....[22]....
        /*0228*/ 	.word	0x000003c0
        /*022c*/ 	.word	0x000000ff
        /*0230*/ 	.word	0x00000058
        /*0234*/ 	.short	0x0100
        /*0236*/ 	.byte	0x08
	.zero		1


	//   ....[23]....
        /*0238*/ 	.word	0x000003d0
        /*023c*/ 	.word	0x000000ff
        /*0240*/ 	.word	0x00000180
        /*0244*/ 	.short	0x0100
        /*0246*/ 	.byte	0x08
	.zero		1


	//   ....[24]....
        /*0248*/ 	.word	0x000003e0
        /*024c*/ 	.word	0x000000ff
        /*0250*/ 	.word	0x00000060
        /*0254*/ 	.short	0x0100
        /*0256*/ 	.byte	0x08
	.zero		1


	//   ....[25]....
        /*0258*/ 	.word	0x000003f0
        /*025c*/ 	.word	0x000000ff
        /*0260*/ 	.word	0x00000188
        /*0264*/ 	.short	0x0100
        /*0266*/ 	.byte	0x08
	.zero		1


	//   ....[26]....
        /*0268*/ 	.word	0x00000400
        /*026c*/ 	.word	0x000000ff
        /*0270*/ 	.word	0x00000068
        /*0274*/ 	.short	0x0100
        /*0276*/ 	.byte	0x08
	.zero		1


	//   ....[27]....
        /*0278*/ 	.word	0x00000410
        /*027c*/ 	.word	0x000000ff
        /*0280*/ 	.word	0x00000190
        /*0284*/ 	.short	0x0100
        /*0286*/ 	.byte	0x08
	.zero		1


	//   ....[28]....
        /*0288*/ 	.word	0x00000420
        /*028c*/ 	.word	0x000000ff
        /*0290*/ 	.word	0x00000070
        /*0294*/ 	.short	0x0100
        /*0296*/ 	.byte	0x08
	.zero		1


	//   ....[29]....
        /*0298*/ 	.word	0x00000430
        /*029c*/ 	.word	0x000000ff
        /*02a0*/ 	.word	0x00000198
        /*02a4*/ 	.short	0x0100
        /*02a6*/ 	.byte	0x08
	.zero		1


	//   ....[30]....
        /*02a8*/ 	.word	0x00000440
        /*02ac*/ 	.word	0x000000ff
        /*02b0*/ 	.word	0x00000078
        /*02b4*/ 	.short	0x0100
        /*02b6*/ 	.byte	0x08
	.zero		1


	//   ....[31]....
        /*02b8*/ 	.word	0x00000450
        /*02bc*/ 	.word	0x000000ff
        /*02c0*/ 	.word	0x000001a0
        /*02c4*/ 	.short	0x0100
        /*02c6*/ 	.byte	0x08
	.zero		1


	//   ....[32]....
        /*02c8*/ 	.word	0x00000460
        /*02cc*/ 	.word	0x000000ff
        /*02d0*/ 	.word	0x00000080
        /*02d4*/ 	.short	0x0100
        /*02d6*/ 	.byte	0x08
	.zero		1


	//   ....[33]....
        /*02d8*/ 	.word	0x00000470
        /*02dc*/ 	.word	0x000000ff
        /*02e0*/ 	.word	0x000001a8
        /*02e4*/ 	.short	0x0100
        /*02e6*/ 	.byte	0x08
	.zero		1


	//   ....[34]....
        /*02e8*/ 	.word	0x00000480
        /*02ec*/ 	.word	0x000000ff
        /*02f0*/ 	.word	0x00000088
        /*02f4*/ 	.short	0x0100
        /*02f6*/ 	.byte	0x08
	.zero		1


	//   ....[35]....
        /*02f8*/ 	.word	0x00000490
        /*02fc*/ 	.word	0x000000ff
        /*0300*/ 	.word	0x000001b0
        /*0304*/ 	.short	0x0100
        /*0306*/ 	.byte	0x08
	.zero		1


	//   ....[36]....
        /*0308*/ 	.word	0x000004a0
        /*030c*/ 	.word	0x000000ff
        /*0310*/ 	.word	0x00000090
        /*0314*/ 	.short	0x0100
        /*0316*/ 	.byte	0x08
	.zero		1


	//   ....[37]....
        /*0318*/ 	.word	0x000004b0
        /*031c*/ 	.word	0x000000ff
        /*0320*/ 	.word	0x000001b8
        /*0324*/ 	.short	0x0100
        /*0326*/ 	.byte	0x08
	.zero		1


	//   ....[38]....
        /*0328*/ 	.word	0x000004c0
        /*032c*/ 	.word	0x000000ff
        /*0330*/ 	.word	0x00000098
        /*0334*/ 	.short	0x0100
        /*0336*/ 	.byte	0x08
	.zero		1


	//   ....[39]....
        /*0338*/ 	.word	0x000004d0
        /*033c*/ 	.word	0x000000ff
        /*0340*/ 	.word	0x000001c0
        /*0344*/ 	.short	0x0100
        /*0346*/ 	.byte	0x08
	.zero		1


	//   ....[40]....
        /*0348*/ 	.word	0x000004e0
        /*034c*/ 	.word	0x000000ff
        /*0350*/ 	.word	0x000000a0
        /*0354*/ 	.short	0x0100
        /*0356*/ 	.byte	0x08
	.zero		1


	//   ....[41]....
        /*0358*/ 	.word	0x000004f0
        /*035c*/ 	.word	0x000000ff
        /*0360*/ 	.word	0x000001c8
        /*0364*/ 	.short	0x0100
        /*0366*/ 	.byte	0x08
	.zero		1


	//   ....[42]....
        /*0368*/ 	.word	0x00000500
        /*036c*/ 	.word	0x000000ff
        /*0370*/ 	.word	0x000000a8
        /*0374*/ 	.short	0x0100
        /*0376*/ 	.byte	0x08
	.zero		1


	//   ....[43]....
        /*0378*/ 	.word	0x00000510
        /*037c*/ 	.word	0x000000ff
        /*0380*/ 	.word	0x000001d0
        /*0384*/ 	.short	0x0100
        /*0386*/ 	.byte	0x08
	.zero		1


	//   ....[44]....
        /*0388*/ 	.word	0x00000520
        /*038c*/ 	.word	0x000000ff
        /*0390*/ 	.word	0x000000b0
        /*0394*/ 	.short	0x0100
        /*0396*/ 	.byte	0x08
	.zero		1


	//   ....[45]....
        /*0398*/ 	.word	0x00000530
        /*039c*/ 	.word	0x000000ff
        /*03a0*/ 	.word	0x000001d8
        /*03a4*/ 	.short	0x0100
        /*03a6*/ 	.byte	0x08
	.zero		1


	//   ....[46]....
        /*03a8*/ 	.word	0x00000540
        /*03ac*/ 	.word	0x000000ff
        /*03b0*/ 	.word	0x000000b8
        /*03b4*/ 	.short	0x0100
        /*03b6*/ 	.byte	0x08
	.zero		1


	//   ....[47]....
        /*03b8*/ 	.word	0x00000550
        /*03bc*/ 	.word	0x000000ff
        /*03c0*/ 	.word	0x000001e0
        /*03c4*/ 	.short	0x0100
        /*03c6*/ 	.byte	0x08
	.zero		1


	//   ....[48]....
        /*03c8*/ 	.word	0x00000560
        /*03cc*/ 	.word	0x000000ff
        /*03d0*/ 	.word	0x000000c0
        /*03d4*/ 	.short	0x0100
        /*03d6*/ 	.byte	0x08
	.zero		1


	//   ....[49]....
        /*03d8*/ 	.word	0x00000570
        /*03dc*/ 	.word	0x000000ff
        /*03e0*/ 	.word	0x000001e8
        /*03e4*/ 	.short	0x0100
        /*03e6*/ 	.byte	0x08
	.zero		1


	//   ....[50]....
        /*03e8*/ 	.word	0x00000580
        /*03ec*/ 	.word	0x000000ff
        /*03f0*/ 	.word	0x000000c8
        /*03f4*/ 	.short	0x0100
        /*03f6*/ 	.byte	0x08
	.zero		1


	//   ....[51]....
        /*03f8*/ 	.word	0x00000590
        /*03fc*/ 	.word	0x000000ff
        /*0400*/ 	.word	0x000001f0
        /*0404*/ 	.short	0x0100
        /*0406*/ 	.byte	0x08
	.zero		1


	//   ....[52]....
        /*0408*/ 	.word	0x000005a0
        /*040c*/ 	.word	0x000000ff
        /*0410*/ 	.word	0x000000d0
        /*0414*/ 	.short	0x0100
        /*0416*/ 	.byte	0x08
	.zero		1


	//   ....[53]....
        /*0418*/ 	.word	0x000005b0
        /*041c*/ 	.word	0x000000ff
        /*0420*/ 	.word	0x000001f8
        /*0424*/ 	.short	0x0100
        /*0426*/ 	.byte	0x08
	.zero		1


	//   ....[54]....
        /*0428*/ 	.word	0x000005c0
        /*042c*/ 	.word	0x000000ff
        /*0430*/ 	.word	0x000000d8
        /*0434*/ 	.short	0x0100
        /*0436*/ 	.byte	0x08
	.zero		1


	//   ....[55]....
        /*0438*/ 	.word	0x000005d0
        /*043c*/ 	.word	0x000000ff
        /*0440*/ 	.word	0x00000200
        /*0444*/ 	.short	0x0100
        /*0446*/ 	.byte	0x08
	.zero		1


	//   ....[56]....
        /*0448*/ 	.word	0x000005e0
        /*044c*/ 	.word	0x000000ff
        /*0450*/ 	.word	0x000000e0
        /*0454*/ 	.short	0x0100
        /*0456*/ 	.byte	0x08
	.zero		1


	//   ....[57]....
        /*0458*/ 	.word	0x000005f0
        /*045c*/ 	.word	0x000000ff
        /*0460*/ 	.word	0x00000208
        /*0464*/ 	.short	0x0100
        /*0466*/ 	.byte	0x08
	.zero		1


	//   ....[58]....
        /*0468*/ 	.word	0x00000600
        /*046c*/ 	.word	0x000000ff
        /*0470*/ 	.word	0x000000e8
        /*0474*/ 	.short	0x0100
        /*0476*/ 	.byte	0x08
	.zero		1


	//   ....[59]....
        /*0478*/ 	.word	0x00000610
        /*047c*/ 	.word	0x000000ff
        /*0480*/ 	.word	0x00000210
        /*0484*/ 	.short	0x0100
        /*0486*/ 	.byte	0x08
	.zero		1


	//   ....[60]....
        /*0488*/ 	.word	0x00000620
        /*048c*/ 	.word	0x000000ff
        /*0490*/ 	.word	0x000000f0
        /*0494*/ 	.short	0x0100
        /*0496*/ 	.byte	0x08
	.zero		1


	//   ....[61]....
        /*0498*/ 	.word	0x00000630
        /*049c*/ 	.word	0x000000ff
        /*04a0*/ 	.word	0x00000218
        /*04a4*/ 	.short	0x0100
        /*04a6*/ 	.byte	0x08
	.zero		1


	//   ....[62]....
        /*04a8*/ 	.word	0x00000640
        /*04ac*/ 	.word	0x000000ff
        /*04b0*/ 	.word	0x000000f8
        /*04b4*/ 	.short	0x0100
        /*04b6*/ 	.byte	0x08
	.zero		1


	//   ....[63]....
        /*04b8*/ 	.word	0x00000650
        /*04bc*/ 	.word	0x000000ff
        /*04c0*/ 	.word	0x00000220
        /*04c4*/ 	.short	0x0100
        /*04c6*/ 	.byte	0x08
	.zero		1


	//   ....[64]....
        /*04c8*/ 	.word	0x00000660
        /*04cc*/ 	.word	0x000000ff
        /*04d0*/ 	.word	0x00000100
        /*04d4*/ 	.short	0x0100
        /*04d6*/ 	.byte	0x08
	.zero		1


	//   ....[65]....
        /*04d8*/ 	.word	0x00000670
        /*04dc*/ 	.word	0x000000ff
        /*04e0*/ 	.word	0x00000228
        /*04e4*/ 	.short	0x0100
        /*04e6*/ 	.byte	0x08
	.zero		1


	//   ....[66]....
        /*04e8*/ 	.word	0x00000680
        /*04ec*/ 	.word	0x000000ff
        /*04f0*/ 	.word	0x00000108
        /*04f4*/ 	.short	0x0100
        /*04f6*/ 	.byte	0x08
	.zero		1


	//   ....[67]....
        /*04f8*/ 	.word	0x00000690
        /*04fc*/ 	.word	0x000000ff
        /*0500*/ 	.word	0x00000230
        /*0504*/ 	.short	0x0100
        /*0506*/ 	.byte	0x08
	.zero		1


	//   ....[68]....
        /*0508*/ 	.word	0x000006a0
        /*050c*/ 	.word	0x000000ff
        /*0510*/ 	.word	0x00000110
        /*0514*/ 	.short	0x0100
        /*0516*/ 	.byte	0x08
	.zero		1


	//   ....[69]....
        /*0518*/ 	.word	0x000006b0
        /*051c*/ 	.word	0x000000ff
        /*0520*/ 	.word	0x00000238
        /*0524*/ 	.short	0x0100
        /*0526*/ 	.byte	0x08
	.zero		1


	//   ....[70]....
        /*0528*/ 	.word	0x000006c0
        /*052c*/ 	.word	0x000000ff
        /*0530*/ 	.word	0x00000118
        /*0534*/ 	.short	0x0100
        /*0536*/ 	.byte	0x08
	.zero		1


	//   ....[71]....
        /*0538*/ 	.word	0x000006d0
        /*053c*/ 	.word	0x000000ff
        /*0540*/ 	.word	0x00000240
        /*0544*/ 	.short	0x0100
        /*0546*/ 	.byte	0x08
	.zero		1


	//   ....[72]....
        /*0548*/ 	.word	0x000006e0
        /*054c*/ 	.word	0x000000ff
        /*0550*/ 	.word	0x00000120
        /*0554*/ 	.short	0x0100
        /*0556*/ 	.byte	0x08
	.zero		1


	//   ....[73]....
        /*0558*/ 	.word	0x000006f0
        /*055c*/ 	.word	0x000000ff
        /*0560*/ 	.word	0x00000248
        /*0564*/ 	.short	0x0100
        /*0566*/ 	.byte	0x08
	.zero		1


	//   ....[74]....
        /*0568*/ 	.word	0x00000c50
        /*056c*/ 	.word	0x000000ff
        /*0570*/ 	.word	0x00000280
        /*0574*/ 	.short	0x0100
        /*0576*/ 	.byte	0x08
	.zero		1


	//   ....[75]....
        /*0578*/ 	.word	0x00000cf0
        /*057c*/ 	.word	0x000000ff
        /*0580*/ 	.word	0x00000288
        /*0584*/ 	.short	0x0100
        /*0586*/ 	.byte	0x08
	.zero		1


	//   ....[76]....
        /*0588*/ 	.word	0x00000d30
        /*058c*/ 	.word	0x000000ff
        /*0590*/ 	.word	0x00000260
        /*0594*/ 	.short	0x0100
        /*0596*/ 	.byte	0x09
	.zero		1


	//   ....[77]....
        /*0598*/ 	.word	0x00000d40
        /*059c*/ 	.word	0x000000ff
        /*05a0*/ 	.word	0x00000268
        /*05a4*/ 	.short	0x0100
        /*05a6*/ 	.byte	0x09
	.zero		1


	//   ....[78]....
        /*05a8*/ 	.word	0x00000d50
        /*05ac*/ 	.word	0x000000ff
        /*05b0*/ 	.word	0x00000270
        /*05b4*/ 	.short	0x0100
        /*05b6*/ 	.byte	0x09
	.zero		1


	//   ....[79]....
        /*05b8*/ 	.word	0x00000d60
        /*05bc*/ 	.word	0x000000ff
        /*05c0*/ 	.word	0x00000278
        /*05c4*/ 	.short	0x0100
        /*05c6*/ 	.byte	0x09
	.zero		1


	//   ....[80]....
        /*05c8*/ 	.word	0x00001bd0
        /*05cc*/ 	.word	0x000000ff
        /*05d0*/ 	.word	0xfffffff8
        /*05d4*/ 	.short	0x010a
        /*05d6*/ 	.byte	0x2b
	.zero		1


	//   ....[81]....
        /*05d8*/ 	.word	0x00001d90
        /*05dc*/ 	.word	0x00000003
        /*05e0*/ 	.word	0x00000000
        /*05e4*/ 	.short	0x010a
        /*05e6*/ 	.byte	0x3f
	.zero		1


	//   ....[82]....
        /*05e8*/ 	.word	0x00001df0
        /*05ec*/ 	.word	0x00000003
        /*05f0*/ 	.word	0x00000000
        /*05f4*/ 	.short	0x010a
        /*05f6*/ 	.byte	0x3f
	.zero		1


	//   ....[83]....
        /*05f8*/ 	.word	0x00001fe0
        /*05fc*/ 	.word	0x000000ff
        /*0600*/ 	.word	0x00000000
        /*0604*/ 	.short	0x010a
        /*0606*/ 	.byte	0x04
	.zero		1


	//   ....[84]....
        /*0608*/ 	.word	0x00002020
        /*060c*/ 	.word	0x000000ff
        /*0610*/ 	.word	0x00000000
        /*0614*/ 	.short	0x010a
        /*0616*/ 	.byte	0x04
	.zero		1


	//   ....[85]....
        /*0618*/ 	.word	0x00002110
        /*061c*/ 	.word	0x00000005
        /*0620*/ 	.word	0x00000000
        /*0624*/ 	.short	0x0101
        /*0626*/ 	.byte	0x3f
	.zero		1


	//   ....[86]....
        /*0628*/ 	.word	0x00002220
        /*062c*/ 	.word	0x00000003
        /*0630*/ 	.word	0x00000000
        /*0634*/ 	.short	0x0101
        /*0636*/ 	.byte	0x2e
	.zero		1


	//   ....[87]....
        /*0638*/ 	.word	0x00002350
        /*063c*/ 	.word	0x00000000
        /*0640*/ 	.word	0x00000000
        /*0644*/ 	.short	0x0101
        /*0646*/ 	.byte	0x3f
	.zero		1


	//   ....[88]....
        /*0648*/ 	.word	0x000023d0
        /*064c*/ 	.word	0x000000ff
        /*0650*/ 	.word	0x00000008
        /*0654*/ 	.short	0x010a
        /*0656*/ 	.byte	0x2b
	.zero		1


	//   ....[89]....
        /*0658*/ 	.word	0x00006570
        /*065c*/ 	.word	0x00000000
        /*0660*/ 	.word	0x00000000
        /*0664*/ 	.short	0x0101
        /*0666*/ 	.byte	0x2e
	.zero		1


	//   ....[90]....
        /*0668*/ 	.word	0x00006e80
        /*066c*/ 	.word	0x0000000f
        /*0670*/ 	.word	0x00000128
        /*0674*/ 	.short	0x010a
        /*0676*/ 	.byte	0x3f
	.zero		1


	//   ....[91]....
        /*0678*/ 	.word	0x00007280
        /*067c*/ 	.word	0x00000006
        /*0680*/ 	.word	0x00000288
        /*0684*/ 	.short	0x0101
        /*0686*/ 	.byte	0x3f
	.zero		1


	//   ....[92]....
        /*0688*/ 	.word	0x000079b0
        /*068c*/ 	.word	0x00000007
        /*0690*/ 	.word	0x00000000
        /*0694*/ 	.short	0x010a
        /*0696*/ 	.byte	0x3f
	.zero		1


	//   ....[93]....
        /*0698*/ 	.word	0x00007a30
        /*069c*/ 	.word	0x00000006
        /*06a0*/ 	.word	0x00000000
        /*06a4*/ 	.short	0x010a
        /*06a6*/ 	.byte	0x3f
	.zero		1


	//   ....[94]....
        /*06a8*/ 	.word	0x00007ac0
        /*06ac*/ 	.word	0x00000007
        /*06b0*/ 	.word	0x00000000
        /*06b4*/ 	.short	0x010a
        /*06b6*/ 	.byte	0x3f
	.zero		1


	//   ....[95]....
        /*06b8*/ 	.word	0x00007b50
        /*06bc*/ 	.word	0x00000006
        /*06c0*/ 	.word	0x00000000
        /*06c4*/ 	.short	0x010a
        /*06c6*/ 	.byte	0x3f
	.zero		1


	//   ....[96]....
        /*06c8*/ 	.word	0x00007be0
        /*06cc*/ 	.word	0x00000007
        /*06d0*/ 	.word	0x00000000
        /*06d4*/ 	.short	0x010a
        /*06d6*/ 	.byte	0x3f
	.zero		1


	//   ....[97]....
        /*06d8*/ 	.word	0x00007c70
        /*06dc*/ 	.word	0x00000006
        /*06e0*/ 	.word	0x00000000
        /*06e4*/ 	.short	0x010a
        /*06e6*/ 	.byte	0x3f
	.zero		1


	//   ....[98]....
        /*06e8*/ 	.word	0x00007d00
        /*06ec*/ 	.word	0x00000007
        /*06f0*/ 	.word	0x00000000
        /*06f4*/ 	.short	0x010a
        /*06f6*/ 	.byte	0x3f
	.zero		1


	//   ....[99]....
        /*06f8*/ 	.word	0x00007d90
        /*06fc*/ 	.word	0x00000006
        /*0700*/ 	.word	0x00000000
        /*0704*/ 	.short	0x010a
        /*0706*/ 	.byte	0x3f
	.zero		1


	//   ....[100]....
        /*0708*/ 	.word	0x00007e20
        /*070c*/ 	.word	0x00000007
        /*0710*/ 	.word	0x00000000
        /*0714*/ 	.short	0x010a
        /*0716*/ 	.byte	0x3f
	.zero		1


	//   ....[101]....
        /*0718*/ 	.word	0x00007eb0
        /*071c*/ 	.word	0x00000006
        /*0720*/ 	.word	0x00000000
        /*0724*/ 	.short	0x010a
        /*0726*/ 	.byte	0x3f
	.zero		1


	//   ....[102]....
        /*0728*/ 	.word	0x00007f40
        /*072c*/ 	.word	0x00000007
        /*0730*/ 	.word	0x00000000
        /*0734*/ 	.short	0x010a
        /*0736*/ 	.byte	0x3f
	.zero		1


	//   ....[103]....
        /*0738*/ 	.word	0x00007fd0
        /*073c*/ 	.word	0x00000006
        /*0740*/ 	.word	0x00000000
        /*0744*/ 	.short	0x010a
        /*0746*/ 	.byte	0x3f
	.zero		1


	//   ....[104]....
        /*0748*/ 	.word	0x00008060
        /*074c*/ 	.word	0x00000007
        /*0750*/ 	.word	0x00000000
        /*0754*/ 	.short	0x010a
        /*0756*/ 	.byte	0x3f
	.zero		1


	//   ....[105]....
        /*0758*/ 	.word	0x000080f0
        /*075c*/ 	.word	0x00000006
        /*0760*/ 	.word	0x00000000
        /*0764*/ 	.short	0x010a
        /*0766*/ 	.byte	0x3f
	.zero		1


	//   ....[106]....
        /*0768*/ 	.word	0x00008180
        /*076c*/ 	.word	0x00000007
        /*0770*/ 	.word	0x00000000
        /*0774*/ 	.short	0x010a
        /*0776*/ 	.byte	0x3f
	.zero		1


	//   ....[107]....
        /*0778*/ 	.word	0x00008210
        /*077c*/ 	.word	0x00000006
        /*0780*/ 	.word	0x00000000
        /*0784*/ 	.short	0x010a
        /*0786*/ 	.byte	0x3f
	.zero		1


	//   ....[108]....
        /*0788*/ 	.word	0x000082a0
        /*078c*/ 	.word	0x00000007
        /*0790*/ 	.word	0x00000000
        /*0794*/ 	.short	0x010a
        /*0796*/ 	.byte	0x3f
	.zero		1


	//   ....[109]....
        /*0798*/ 	.word	0x00008330
        /*079c*/ 	.word	0x00000006
        /*07a0*/ 	.word	0x00000000
        /*07a4*/ 	.short	0x010a
        /*07a6*/ 	.byte	0x3f
	.zero		1


	//   ....[110]....
        /*07a8*/ 	.word	0x000083c0
        /*07ac*/ 	.word	0x00000007
        /*07b0*/ 	.word	0x00000000
        /*07b4*/ 	.short	0x010a
        /*07b6*/ 	.byte	0x3f
	.zero		1


	//   ....[111]....
        /*07b8*/ 	.word	0x00008450
        /*07bc*/ 	.word	0x00000006
        /*07c0*/ 	.word	0x00000000
        /*07c4*/ 	.short	0x010a
        /*07c6*/ 	.byte	0x3f
	.zero		1


	//   ....[112]....
        /*07c8*/ 	.word	0x000084e0
        /*07cc*/ 	.word	0x00000007
        /*07d0*/ 	.word	0x00000000
        /*07d4*/ 	.short	0x010a
        /*07d6*/ 	.byte	0x3f
	.zero		1


	//   ....[113]....
        /*07d8*/ 	.word	0x00008570
        /*07dc*/ 	.word	0x00000006
        /*07e0*/ 	.word	0x00000000
        /*07e4*/ 	.short	0x010a
        /*07e6*/ 	.byte	0x3f
	.zero		1


	//   ....[114]....
        /*07e8*/ 	.word	0x00008600
        /*07ec*/ 	.word	0x00000007
        /*07f0*/ 	.word	0x00000000
        /*07f4*/ 	.short	0x010a
        /*07f6*/ 	.byte	0x3f
	.zero		1


	//   ....[115]....
        /*07f8*/ 	.word	0x00008690
        /*07fc*/ 	.word	0x00000006
        /*0800*/ 	.word	0x00000000
        /*0804*/ 	.short	0x010a
        /*0806*/ 	.byte	0x3f
	.zero		1


	//   ....[116]....
        /*0808*/ 	.word	0x00008720
        /*080c*/ 	.word	0x00000007
        /*0810*/ 	.word	0x00000000
        /*0814*/ 	.short	0x010a
        /*0816*/ 	.byte	0x3f
	.zero		1


	//   ....[117]....
        /*0818*/ 	.word	0x000087b0
        /*081c*/ 	.word	0x00000006
        /*0820*/ 	.word	0x00000000
        /*0824*/ 	.short	0x010a
        /*0826*/ 	.byte	0x3f
	.zero		1


	//   ....[118]....
        /*0828*/ 	.word	0x00008840
        /*082c*/ 	.word	0x00000007
        /*0830*/ 	.word	0x00000000
        /*0834*/ 	.short	0x010a
        /*0836*/ 	.byte	0x3f
	.zero		1


	//   ....[119]....
        /*0838*/ 	.word	0x000088d0
        /*083c*/ 	.word	0x00000006
        /*0840*/ 	.word	0x00000000
        /*0844*/ 	.short	0x010a
        /*0846*/ 	.byte	0x3f
	.zero		1


	//   ....[120]....
        /*0848*/ 	.word	0x00008960
        /*084c*/ 	.word	0x00000007
        /*0850*/ 	.word	0x00000000
        /*0854*/ 	.short	0x010a
        /*0856*/ 	.byte	0x3f
	.zero		1


	//   ....[121]....
        /*0858*/ 	.word	0x000089f0
        /*085c*/ 	.word	0x00000006
        /*0860*/ 	.word	0x00000000
        /*0864*/ 	.short	0x010a
        /*0866*/ 	.byte	0x3f
	.zero		1


	//   ....[122]....
        /*0868*/ 	.word	0x00008a80
        /*086c*/ 	.word	0x00000007
        /*0870*/ 	.word	0x00000000
        /*0874*/ 	.short	0x010a
        /*0876*/ 	.byte	0x3f
	.zero		1


	//   ....[123]....
        /*0878*/ 	.word	0x00008b10
        /*087c*/ 	.word	0x00000006
        /*0880*/ 	.word	0x00000000
        /*0884*/ 	.short	0x010a
        /*0886*/ 	.byte	0x3f
	.zero		1


	//   ....[124]....
        /*0888*/ 	.word	0x00008ba0
        /*088c*/ 	.word	0x00000007
        /*0890*/ 	.word	0x00000000
        /*0894*/ 	.short	0x010a
        /*0896*/ 	.byte	0x3f
	.zero		1


	//   ....[125]....
        /*0898*/ 	.word	0x00008c30
        /*089c*/ 	.word	0x00000006
        /*08a0*/ 	.word	0x00000000
        /*08a4*/ 	.short	0x010a
        /*08a6*/ 	.byte	0x3f
	.zero		1


	//   ....[126]....
        /*08a8*/ 	.word	0x00008cc0
        /*08ac*/ 	.word	0x00000007
        /*08b0*/ 	.word	0x00000000
        /*08b4*/ 	.short	0x010a
        /*08b6*/ 	.byte	0x3f
	.zero		1


	//   ....[127]....
        /*08b8*/ 	.word	0x00008d50
        /*08bc*/ 	.word	0x00000006
        /*08c0*/ 	.word	0x00000000
        /*08c4*/ 	.short	0x010a
        /*08c6*/ 	.byte	0x3f
	.zero		1


	//   ....[128]....
        /*08c8*/ 	.word	0x00008de0
        /*08cc*/ 	.word	0x00000005
        /*08d0*/ 	.word	0x00000000
        /*08d4*/ 	.short	0x010a
        /*08d6*/ 	.byte	0x3f
	.zero		1


	//   ....[129]....
        /*08d8*/ 	.word	0x00008e50
        /*08dc*/ 	.word	0x00000003
        /*08e0*/ 	.word	0xfffffff8
        /*08e4*/ 	.short	0x010a
        /*08e6*/ 	.byte	0x3f
	.zero		1


	//   ....[130]....
        /*08e8*/ 	.word	0x00008ea0
        /*08ec*/ 	.word	0x00000003
        /*08f0*/ 	.word	0x00000000
        /*08f4*/ 	.short	0x010a
        /*08f6*/ 	.byte	0x3f
	.zero		1


	//   ....[131]....
        /*08f8*/ 	.word	0x00008f00
        /*08fc*/ 	.word	0x00000005
        /*0900*/ 	.word	0x00000000
        /*0904*/ 	.short	0x010a
        /*0906*/ 	.byte	0x3f
	.zero		1


	//   ....[132]....
        /*0908*/ 	.word	0x00008f60
        /*090c*/ 	.word	0x00000003
        /*0910*/ 	.word	0x00000008
        /*0914*/ 	.short	0x010a
        /*0916*/ 	.byte	0x3f
	.zero		1


	//   ....[133]....
        /*0918*/ 	.word	0x00009030
        /*091c*/ 	.word	0x0000000f
        /*0920*/ 	.word	0x00000128
        /*0924*/ 	.short	0x010a
        /*0926*/ 	.byte	0x3f
	.zero		1


	//   ....[134]....
        /*0928*/ 	.word	0x00009100
        /*092c*/ 	.word	0x00000007
        /*0930*/ 	.word	0x00000000
        /*0934*/ 	.short	0x010a
        /*0936*/ 	.byte	0x3f
	.zero		1


	//   ....[135]....
        /*0938*/ 	.word	0x00009150
        /*093c*/ 	.word	0x00000006
        /*0940*/ 	.word	0x00000000
        /*0944*/ 	.short	0x010a
        /*0946*/ 	.byte	0x3f
	.zero		1


	//   ....[136]....
        /*0948*/ 	.word	0x000091a0
        /*094c*/ 	.word	0x00000007
        /*0950*/ 	.word	0x00000000
        /*0954*/ 	.short	0x010a
        /*0956*/ 	.byte	0x3f
	.zero		1


	//   ....[137]....
        /*0958*/ 	.word	0x000091f0
        /*095c*/ 	.word	0x00000006
        /*0960*/ 	.word	0x00000000
        /*0964*/ 	.short	0x010a
        /*0966*/ 	.byte	0x3f
	.zero		1


	//   ....[138]....
        /*0968*/ 	.word	0x00009240
        /*096c*/ 	.word	0x00000007
        /*0970*/ 	.word	0x00000000
        /*0974*/ 	.short	0x010a
        /*0976*/ 	.byte	0x3f
	.zero		1


	//   ....[139]....
        /*0978*/ 	.word	0x00009290
        /*097c*/ 	.word	0x00000006
        /*0980*/ 	.word	0x00000000
        /*0984*/ 	.short	0x010a
        /*0986*/ 	.byte	0x3f
	.zero		1


	//   ....[140]....
        /*0988*/ 	.word	0x000092e0
        /*098c*/ 	.word	0x00000007
        /*0990*/ 	.word	0x00000000
        /*0994*/ 	.short	0x010a
        /*0996*/ 	.byte	0x3f
	.zero		1


	//   ....[141]....
        /*0998*/ 	.word	0x00009330
        /*099c*/ 	.word	0x00000006
        /*09a0*/ 	.word	0x00000000
        /*09a4*/ 	.short	0x010a
        /*09a6*/ 	.byte	0x3f
	.zero		1


	//   ....[142]....
        /*09a8*/ 	.word	0x00009380
        /*09ac*/ 	.word	0x00000007
        /*09b0*/ 	.word	0x00000000
        /*09b4*/ 	.short	0x010a
        /*09b6*/ 	.byte	0x3f
	.zero		1


	//   ....[143]....
        /*09b8*/ 	.word	0x000093d0
        /*09bc*/ 	.word	0x00000006
        /*09c0*/ 	.word	0x00000000
        /*09c4*/ 	.short	0x010a
        /*09c6*/ 	.byte	0x3f
	.zero		1


	//   ....[144]....
        /*09c8*/ 	.word	0x00009420
        /*09cc*/ 	.word	0x00000007
        /*09d0*/ 	.word	0x00000000
        /*09d4*/ 	.short	0x010a
        /*09d6*/ 	.byte	0x3f
	.zero		1


	//   ....[145]....
        /*09d8*/ 	.word	0x00009470
        /*09dc*/ 	.word	0x00000006
        /*09e0*/ 	.word	0x00000000
        /*09e4*/ 	.short	0x010a
        /*09e6*/ 	.byte	0x3f
	.zero		1


	//   ....[146]....
        /*09e8*/ 	.word	0x000094c0
        /*09ec*/ 	.word	0x00000007
        /*09f0*/ 	.word	0x00000000
        /*09f4*/ 	.short	0x010a
        /*09f6*/ 	.byte	0x3f
	.zero		1


	//   ....[147]....
        /*09f8*/ 	.word	0x00009510
        /*09fc*/ 	.word	0x00000006
        /*0a00*/ 	.word	0x00000000
        /*0a04*/ 	.short	0x010a
        /*0a06*/ 	.byte	0x3f
	.zero		1


	//   ....[148]....
        /*0a08*/ 	.word	0x00009560
        /*0a0c*/ 	.word	0x00000007
        /*0a10*/ 	.word	0x00000000
        /*0a14*/ 	.short	0x010a
        /*0a16*/ 	.byte	0x3f
	.zero		1


	//   ....[149]....
        /*0a18*/ 	.word	0x000095b0
        /*0a1c*/ 	.word	0x00000006
        /*0a20*/ 	.word	0x00000000
        /*0a24*/ 	.short	0x010a
        /*0a26*/ 	.byte	0x3f
	.zero		1


	//   ....[150]....
        /*0a28*/ 	.word	0x00009600
        /*0a2c*/ 	.word	0x00000007
        /*0a30*/ 	.word	0x00000000
        /*0a34*/ 	.short	0x010a
        /*0a36*/ 	.byte	0x3f
	.zero		1


	//   ....[151]....
        /*0a38*/ 	.word	0x00009650
        /*0a3c*/ 	.word	0x00000006
        /*0a40*/ 	.word	0x00000000
        /*0a44*/ 	.short	0x010a
        /*0a46*/ 	.byte	0x3f
	.zero		1


	//   ....[152]....
        /*0a48*/ 	.word	0x000096a0
        /*0a4c*/ 	.word	0x00000007
        /*0a50*/ 	.word	0x00000000
        /*0a54*/ 	.short	0x010a
        /*0a56*/ 	.byte	0x3f
	.zero		1


	//   ....[153]....
        /*0a58*/ 	.word	0x000096f0
        /*0a5c*/ 	.word	0x00000006
        /*0a60*/ 	.word	0x00000000
        /*0a64*/ 	.short	0x010a
        /*0a66*/ 	.byte	0x3f
	.zero		1


	//   ....[154]....
        /*0a68*/ 	.word	0x00009740
        /*0a6c*/ 	.word	0x00000007
        /*0a70*/ 	.word	0x00000000
        /*0a74*/ 	.short	0x010a
        /*0a76*/ 	.byte	0x3f
	.zero		1


	//   ....[155]....
        /*0a78*/ 	.word	0x00009790
        /*0a7c*/ 	.word	0x00000006
        /*0a80*/ 	.word	0x00000000
        /*0a84*/ 	.short	0x010a
        /*0a86*/ 	.byte	0x3f
	.zero		1


	//   ....[156]....
        /*0a88*/ 	.word	0x000097e0
        /*0a8c*/ 	.word	0x00000007
        /*0a90*/ 	.word	0x00000000
        /*0a94*/ 	.short	0x010a
        /*0a96*/ 	.byte	0x3f
	.zero		1


	//   ....[157]....
        /*0a98*/ 	.word	0x00009830
        /*0a9c*/ 	.word	0x00000006
        /*0aa0*/ 	.word	0x00000000
        /*0aa4*/ 	.short	0x010a
        /*0aa6*/ 	.byte	0x3f
	.zero		1


	//   ....[158]....
        /*0aa8*/ 	.word	0x00009880
        /*0aac*/ 	.word	0x00000007
        /*0ab0*/ 	.word	0x00000000
        /*0ab4*/ 	.short	0x010a
        /*0ab6*/ 	.byte	0x3f
	.zero		1


	//   ....[159]....
        /*0ab8*/ 	.word	0x000098d0
        /*0abc*/ 	.word	0x00000006
        /*0ac0*/ 	.word	0x00000000
        /*0ac4*/ 	.short	0x010a
        /*0ac6*/ 	.byte	0x3f
	.zero		1


	//   ....[160]....
        /*0ac8*/ 	.word	0x00009920
        /*0acc*/ 	.word	0x00000007
        /*0ad0*/ 	.word	0x00000000
        /*0ad4*/ 	.short	0x010a
        /*0ad6*/ 	.byte	0x3f
	.zero		1


	//   ....[161]....
        /*0ad8*/ 	.word	0x00009970
        /*0adc*/ 	.word	0x00000006
        /*0ae0*/ 	.word	0x00000000
        /*0ae4*/ 	.short	0x010a
        /*0ae6*/ 	.byte	0x3f
	.zero		1


	//   ....[162]....
        /*0ae8*/ 	.word	0x000099c0
        /*0aec*/ 	.word	0x00000007
        /*0af0*/ 	.word	0x00000000
        /*0af4*/ 	.short	0x010a
        /*0af6*/ 	.byte	0x3f
	.zero		1


	//   ....[163]....
        /*0af8*/ 	.word	0x00009a10
        /*0afc*/ 	.word	0x00000006
        /*0b00*/ 	.word	0x00000000
        /*0b04*/ 	.short	0x010a
        /*0b06*/ 	.byte	0x3f
	.zero		1


	//   ....[164]....
        /*0b08*/ 	.word	0x00009a60
        /*0b0c*/ 	.word	0x00000007
        /*0b10*/ 	.word	0x00000000
        /*0b14*/ 	.short	0x010a
        /*0b16*/ 	.byte	0x3f
	.zero		1


	//   ....[165]....
        /*0b18*/ 	.word	0x00009ab0
        /*0b1c*/ 	.word	0x00000006
        /*0b20*/ 	.word	0x00000000
        /*0b24*/ 	.short	0x010a
        /*0b26*/ 	.byte	0x3f
	.zero		1


	//   ....[166]....
        /*0b28*/ 	.word	0x00009b00
        /*0b2c*/ 	.word	0x00000007
        /*0b30*/ 	.word	0x00000000
        /*0b34*/ 	.short	0x010a
        /*0b36*/ 	.byte	0x3f
	.zero		1


	//   ....[167]....
        /*0b38*/ 	.word	0x00009b50
        /*0b3c*/ 	.word	0x00000006
        /*0b40*/ 	.word	0x00000000
        /*0b44*/ 	.short	0x010a
        /*0b46*/ 	.byte	0x3f
	.zero		1


	//   ....[168]....
        /*0b48*/ 	.word	0x00009ba0
        /*0b4c*/ 	.word	0x00000007
        /*0b50*/ 	.word	0x00000000
        /*0b54*/ 	.short	0x010a
        /*0b56*/ 	.byte	0x3f
	.zero		1


	//   ....[169]....
        /*0b58*/ 	.word	0x00009bf0
        /*0b5c*/ 	.word	0x00000006
        /*0b60*/ 	.word	0x00000000
        /*0b64*/ 	.short	0x010a
        /*0b66*/ 	.byte	0x3f
	.zero		1


	//----- nvinfo : EIATTR_NUM_MBARRIERS
	.align		4
.L_37:
        /*0b68*/ 	.byte	0x03, 0x38
        /*0b6a*/ 	.short	0x0050


	//----- nvinfo : EIATTR_EXIT_INSTR_OFFSETS
	.align		4
        /*0b6c*/ 	.byte	0x04, 0x1c
        /*0b6e*/ 	.short	(.L_39 - .L_38)


	//   ....[0]....
.L_38:
        /*0b70*/ 	.word	0x00001850


	//   ....[1]....
        /*0b74*/ 	.word	0x000018b0


	//   ....[2]....
        /*0b78*/ 	.word	0x00006b70


	//   ....[3]....
        /*0b7c*/ 	.word	0x00006ba0


	//   ....[4]....
        /*0b80*/ 	.word	0x00008e30


	//----- nvinfo : EIATTR_MAX_THREADS
	.align		4
.L_39:
        /*0b84*/ 	.byte	0x04, 0x05
        /*0b86*/ 	.short	(.L_41 - .L_40)
.L_40:
        /*0b88*/ 	.word	0x00000180
        /*0b8c*/ 	.word	0x00000001
        /*0b90*/ 	.word	0x00000001


	//----- nvinfo : EIATTR_CRS_STACK_SIZE
	.align		4
.L_41:
        /*0b94*/ 	.byte	0x04, 0x1e
        /*0b96*/ 	.short	(.L_43 - .L_42)
.L_42:
        /*0b98*/ 	.word	0x00000000


	//----- nvinfo : EIATTR_CBANK_PARAM_SIZE
	.align		4
.L_43:
        /*0b9c*/ 	.byte	0x03, 0x19
        /*0b9e*/ 	.short	0x0470


	//----- nvinfo : EIATTR_PARAM_CBANK
	.align		4
        /*0ba0*/ 	.byte	0x04, 0x0a
        /*0ba2*/ 	.short	(.L_45 - .L_44)
	.align		4
.L_44:
        /*0ba4*/ 	.word	index@(.nv.constant0._ZN7cutlass13device_kernelINS_4gemm6kernel13GemmUniversalIN4cute5tupleIJiiiiEEENS1_10collective13CollectiveMmaINS1_34MainloopSm90TmaGmmaWarpSpecializedILi37ENS5_IJNS4_1CILi2EEENSA_ILi1EEESC_EEENS1_32KernelTmaWarpSpecializedPingpongEEENS5_IJNSA_ILi64EEENSA_ILi128EEENSA_ILi16EEEEEENS_6half_tENS5_IJlSC_lEEESK_SL_NS4_8TiledMMAINS4_8MMA_AtomIJNS4_4SM904GMMA26MMA_64x128x16_F32F16F16_SSILNSP_5MajorE0ELSR_0ELNSP_7ScaleInE1ELSS_1EEEEEENS4_6LayoutINS5_IJSC_SC_SC_EEENS5_IJNSA_ILi0EEESX_SX_EEEEENS5_IJNS4_10UnderscoreES10_S10_EEEEENS4_13SM90_TMA_LOADENS4_14ComposedLayoutINS4_7SwizzleILi1ELi4ELi3EEENS4_18smem_ptr_flag_bitsILi16EEENSV_INS5_IJNSA_ILi8EEESI_EEENS5_IJSI_SC_EEEEEEEvNS4_8identityENS4_23SM90_TMA_LOAD_MULTICASTES1D_vS1E_EENS_8epilogue10collective6detail29Sm90TmaWarpSpecializedAdapterINS1I_15DefaultEpilogueISK_SL_SL_NS1H_6thread17LinearCombinationISK_Li1EffLNS1M_9ScaleType4KindE0ELNS_15FloatRoundStyleE2ESK_EENS1_15EpilogueDefaultEEEEEvvEEEEvNT_6ParamsE)
        /*0ba8*/ 	.short	0x0210
        /*0baa*/ 	.short	0x0470


	//----- nvinfo : EIATTR_SW_WAR
	.align		4
.L_45:
        /*0bac*/ 	.byte	0x04, 0x36
        /*0bae*/ 	.short	(.L_47 - .L_46)
.L_46:
        /*0bb0*/ 	.word	0x00000008
.L_47:


//--------------------- .nv.callgraph             --------------------------
	.section	.nv.callgraph,"",@"SHT_CUDA_CALLGRAPH"
	.align	4
	.sectionentsize	8
	.align		4
        /*0000*/ 	.word	0x00000000
	.align		4
        /*0004*/ 	.word	0xffffffff
	.align		4
        /*0008*/ 	.word	index@(_ZN7cutlass13device_kernelINS_4gemm6kernel13GemmUniversalIN4cute5tupleIJiiiiEEENS1_10collective13CollectiveMmaINS1_34MainloopSm90TmaGmmaWarpSpecializedILi37ENS5_IJNS4_1CILi2EEENSA_ILi1EEESC_EEENS1_32KernelTmaWarpSpecializedPingpongEEENS5_IJNSA_ILi64EEENSA_ILi128EEENSA_ILi16EEEEEENS_6half_tENS5_IJlSC_lEEESK_SL_NS4_8TiledMMAINS4_8MMA_AtomIJNS4_4SM904GMMA26MMA_64x128x16_F32F16F16_SSILNSP_5MajorE0ELSR_0ELNSP_7ScaleInE1ELSS_1EEEEEENS4_6LayoutINS5_IJSC_SC_SC_EEENS5_IJNSA_ILi0EEESX_SX_EEEEENS5_IJNS4_10UnderscoreES10_S10_EEEEENS4_13SM90_TMA_LOADENS4_14ComposedLayoutINS4_7SwizzleILi1ELi4ELi3EEENS4_18smem_ptr_flag_bitsILi16EEENSV_INS5_IJNSA_ILi8EEESI_EEENS5_IJSI_SC_EEEEEEEvNS4_8identityENS4_23SM90_TMA_LOAD_MULTICASTES1D_vS1E_EENS_8epilogue10collective6detail29Sm90TmaWarpSpecializedAdapterINS1I_15DefaultEpilogueISK_SL_SL_NS1H_6thread17LinearCombinationISK_Li1EffLNS1M_9ScaleType4KindE0ELNS_15FloatRoundStyleE2ESK_EENS1_15EpilogueDefaultEEEEEvvEEEEvNT_6ParamsE)
	.align		4
        /*000c*/ 	.word	index@(__assertfail)
	.align		4
        /*0010*/ 	.word	0x00000000
	.align		4
        /*0014*/ 	.word	0xfffffffe
	.align		4
        /*0018*/ 	.word	0x00000000
	.align		4
        /*001c*/ 	.word	0xfffffffd
	.align		4
        /*0020*/ 	.word	0x00000000
	.align		4
        /*0024*/ 	.word	0xfffffffc


//--------------------- .nv.constant4             --------------------------
	.section	.nv.constant4,"a",@progbits
	.align	8
	.align		8
.nv.constant4:
        /*0000*/ 	.dword	__assertfail
	.align		8
        /*0008*/ 	.dword	__unnamed_1
	.align		8
        /*0010*/ 	.dword	_ZN40_INTERNAL_b9048751_4_k_cu_34416b49_181184cuda3std3__45__cpo5beginE
	.align		8
        /*0018*/ 	.dword	_ZN40_INTERNAL_b9048751_4_k_cu_34416b49_181184cuda3std3__45__cpo3endE
	.align		8
        /*0020*/ 	.dword	_ZN40_INTERNAL_b9048751_4_k_cu_34416b49_181184cuda3std3__45__cpo6cbeginE
	.align		8
        /*0028*/ 	.dword	_ZN40_INTERNAL_b9048751_4_k_cu_34416b49_181184cuda3std3__45__cpo4cendE
	.align		8
        /*0030*/ 	.dword	_ZN40_INTERNAL_b9048751_4_k_cu_34416b49_181184cuda3std3__442_GLOBAL__N__b9048751_4_k_cu_34416b49_181186ignoreE
	.align		8
        /*0038*/ 	.dword	_ZN40_INTERNAL_b9048751_4_k_cu_34416b49_181184cuda3std3__419piecewise_constructE
	.align		8
        /*0040*/ 	.dword	_ZN40_INTERNAL_b9048751_4_k_cu_34416b49_181184cuda3std3__48in_placeE
	.align		8
        /*0048*/ 	.dword	_ZN40_INTERNAL_b9048751_4_k_cu_34416b49_181184cuda3std6ranges3__45__cpo4swapE
	.align		8
        /*0050*/ 	.dword	_ZN40_INTERNAL_b9048751_4_k_cu_34416b49_181184cuda3std6ranges3__45__cpo9iter_moveE
	.align		8
        /*0058*/ 	.dword	_ZN40_INTERNAL_b9048751_4_k_cu_34416b49_181184cute7productE
	.align		8
        /*0060*/ 	.dword	_ZN40_INTERNAL_b9048751_4_k_cu_34416b49_181184cute1_E
	.align		8
        /*0068*/ 	.dword	$str$22
	.align		8
        /*0070*/ 	.dword	$str$23


//--------------------- .text._ZN7cutlass13device_kernelINS_4gemm6kernel13GemmUniversalIN4cute5tupleIJiiiiEEENS1_10collective13CollectiveMmaINS1_34MainloopSm90TmaGmmaWarpSpecializedILi37ENS5_IJNS4_1CILi2EEENSA_ILi1EEESC_EEENS1_32KernelTmaWarpSpecializedPingpongEEENS5_IJNSA_ILi64EEENSA_ILi128EEENSA_ILi16EEEEEENS_6half_tENS5_IJlSC_lEEESK_SL_NS4_8TiledMMAINS4_8MMA_AtomIJNS4_4SM904GMMA26MMA_64x128x16_F32F16F16_SSILNSP_5MajorE0ELSR_0ELNSP_7ScaleInE1ELSS_1EEEEEENS4_6LayoutINS5_IJSC_SC_SC_EEENS5_IJNSA_ILi0EEESX_SX_EEEEENS5_IJNS4_10UnderscoreES10_S10_EEEEENS4_13SM90_TMA_LOADENS4_14ComposedLayoutINS4_7SwizzleILi1ELi4ELi3EEENS4_18smem_ptr_flag_bitsILi16EEENSV_INS5_IJNSA_ILi8EEESI_EEENS5_IJSI_SC_EEEEEEEvNS4_8identityENS4_23SM90_TMA_LOAD_MULTICASTES1D_vS1E_EENS_8epilogue10collective6detail29Sm90TmaWarpSpecializedAdapterINS1I_15DefaultEpilogueISK_SL_SL_NS1H_6thread17LinearCombinationISK_Li1EffLNS1M_9ScaleType4KindE0ELNS_15FloatRoundStyleE2ESK_EENS1_15EpilogueDefaultEEEEEvvEEEEvNT_6ParamsE --------------------------
	.section	.text._ZN7cutlass13device_kernelINS_4gemm6kernel13GemmUniversalIN4cute5tupleIJiiiiEEENS1_10collective13CollectiveMmaINS1_34MainloopSm90TmaGmmaWarpSpecializedILi37ENS5_IJNS4_1CILi2EEENSA_ILi1EEESC_EEENS1_32KernelTmaWarpSpecializedPingpongEEENS5_IJNSA_ILi64EEENSA_ILi128EEENSA_ILi16EEEEEENS_6half_tENS5_IJlSC_lEEESK_SL_NS4_8TiledMMAINS4_8MMA_AtomIJNS4_4SM904GMMA26MMA_64x128x16_F32F16F16_SSILNSP_5MajorE0ELSR_0ELNSP_7ScaleInE1ELSS_1EEEEEENS4_6LayoutINS5_IJSC_SC_SC_EEENS5_IJNSA_ILi0EEESX_SX_EEEEENS5_IJNS4_10UnderscoreES10_S10_EEEEENS4_13SM90_TMA_LOADENS4_14ComposedLayoutINS4_7SwizzleILi1ELi4ELi3EEENS4_18smem_ptr_flag_bitsILi16EEENSV_INS5_IJNSA_ILi8EEESI_EEENS5_IJSI_SC_EEEEEEEvNS4_8identityENS4_23SM90_TMA_LOAD_MULTICASTES1D_vS1E_EENS_8epilogue10collective6detail29Sm90TmaWarpSpecializedAdapterINS1I_15DefaultEpilogueISK_SL_SL_NS1H_6thread17LinearCombinationISK_Li1EffLNS1M_9ScaleType4KindE0ELNS_15FloatRoundStyleE2ESK_EENS1_15EpilogueDefaultEEEEEvvEEEEvNT_6ParamsE,"ax",@progbits
	.align	128
.text._ZN7cutlass13device_kernelINS_4gemm6kernel13GemmUniversalIN4cute5tupleIJiiiiEEENS1_10collective13CollectiveMmaINS1_34MainloopSm90TmaGmmaWarpSpecializedILi37ENS5_IJNS4_1CILi2EEENSA_ILi1EEESC_EEENS1_32KernelTmaWarpSpecializedPingpongEEENS5_IJNSA_ILi64EEENSA_ILi128EEENSA_ILi16EEEEEENS_6half_tENS5_IJlSC_lEEESK_SL_NS4_8TiledMMAINS4_8MMA_AtomIJNS4_4SM904GMMA26MMA_64x128x16_F32F16F16_SSILNSP_5MajorE0ELSR_0ELNSP_7ScaleInE1ELSS_1EEEEEENS4_6LayoutINS5_IJSC_SC_SC_EEENS5_IJNSA_ILi0EEESX_SX_EEEEENS5_IJNS4_10UnderscoreES10_S10_EEEEENS4_13SM90_TMA_LOADENS4_14ComposedLayoutINS4_7SwizzleILi1ELi4ELi3EEENS4_18smem_ptr_flag_bitsILi16EEENSV_INS5_IJNSA_ILi8EEESI_EEENS5_IJSI_SC_EEEEEEEvNS4_8identityENS4_23SM90_TMA_LOAD_MULTICASTES1D_vS1E_EENS_8epilogue10collective6detail29Sm90TmaWarpSpecializedAdapterINS1I_15DefaultEpilogueISK_SL_SL_NS1H_6thread17LinearCombinationISK_Li1EffLNS1M_9ScaleType4KindE0ELNS_15FloatRoundStyleE2ESK_EENS1_15EpilogueDefaultEEEEEvvEEEEvNT_6ParamsE:
        .type           _ZN7cutlass13device_kernelINS_4gemm6kernel13GemmUniversalIN4cute5tupleIJiiiiEEENS1_10collective13CollectiveMmaINS1_34MainloopSm90TmaGmmaWarpSpecializedILi37ENS5_IJNS4_1CILi2EEENSA_ILi1EEESC_EEENS1_32KernelTmaWarpSpecializedPingpongEEENS5_IJNSA_ILi64EEENSA_ILi128EEENSA_ILi16EEEEEENS_6half_tENS5_IJlSC_lEEESK_SL_NS4_8TiledMMAINS4_8MMA_AtomIJNS4_4SM904GMMA26MMA_64x128x16_F32F16F16_SSILNSP_5MajorE0ELSR_0ELNSP_7ScaleInE1ELSS_1EEEEEENS4_6LayoutINS5_IJSC_SC_SC_EEENS5_IJNSA_ILi0EEESX_SX_EEEEENS5_IJNS4_10UnderscoreES10_S10_EEEEENS4_13SM90_TMA_LOADENS4_14ComposedLayoutINS4_7SwizzleILi1ELi4ELi3EEENS4_18smem_ptr_flag_bitsILi16EEENSV_INS5_IJNSA_ILi8EEESI_EEENS5_IJSI_SC_EEEEEEEvNS4_8identityENS4_23SM90_TMA_LOAD_MULTICASTES1D_vS1E_EENS_8epilogue10collective6detail29Sm90TmaWarpSpecializedAdapterINS1I_15DefaultEpilogueISK_SL_SL_NS1H_6thread17LinearCombinationISK_Li1EffLNS1M_9ScaleType4KindE0ELNS_15FloatRoundStyleE2ESK_EENS1_15EpilogueDefaultEEEEEvvEEEEvNT_6ParamsE,@function
        .size           _ZN7cutlass13device_kernelINS_4gemm6kernel13GemmUniversalIN4cute5tupleIJiiiiEEENS1_10collective13CollectiveMmaINS1_34MainloopSm90TmaGmmaWarpSpecializedILi37ENS5_IJNS4_1CILi2EEENSA_ILi1EEESC_EEENS1_32KernelTmaWarpSpecializedPingpongEEENS5_IJNSA_ILi64EEENSA_ILi128EEENSA_ILi16EEEEEENS_6half_tENS5_IJlSC_lEEESK_SL_NS4_8TiledMMAINS4_8MMA_AtomIJNS4_4SM904GMMA26MMA_64x128x16_F32F16F16_SSILNSP_5MajorE0ELSR_0ELNSP_7ScaleInE1ELSS_1EEEEEENS4_6LayoutINS5_IJSC_SC_SC_EEENS5_IJNSA_ILi0EEESX_SX_EEEEENS5_IJNS4_10UnderscoreES10_S10_EEEEENS4_13SM90_TMA_LOADENS4_14ComposedLayoutINS4_7SwizzleILi1ELi4ELi3EEENS4_18smem_ptr_flag_bitsILi16EEENSV_INS5_IJNSA_ILi8EEESI_EEENS5_IJSI_SC_EEEEEEEvNS4_8identityENS4_23SM90_TMA_LOAD_MULTICASTES1D_vS1E_EENS_8epilogue10collective6detail29Sm90TmaWarpSpecializedAdapterINS1I_15DefaultEpilogueISK_SL_SL_NS1H_6thread17LinearCombinationISK_Li1EffLNS1M_9ScaleType4KindE0ELNS_15FloatRoundStyleE2ESK_EENS1_15EpilogueDefaultEEEEEvvEEEEvNT_6ParamsE,(.L_x_270 - _ZN7cutlass13device_kernelINS_4gemm6kernel13GemmUniversalIN4cute5tupleIJiiiiEEENS1_10collective13CollectiveMmaINS1_34MainloopSm90TmaGmmaWarpSpecializedILi37ENS5_IJNS4_1CILi2EEENSA_ILi1EEESC_EEENS1_32KernelTmaWarpSpecializedPingpongEEENS5_IJNSA_ILi64EEENSA_ILi128EEENSA_ILi16EEEEEENS_6half_tENS5_IJlSC_lEEESK_SL_NS4_8TiledMMAINS4_8MMA_AtomIJNS4_4SM904GMMA26MMA_64x128x16_F32F16F16_SSILNSP_5MajorE0ELSR_0ELNSP_7ScaleInE1ELSS_1EEEEEENS4_6LayoutINS5_IJSC_SC_SC_EEENS5_IJNSA_ILi0EEESX_SX_EEEEENS5_IJNS4_10UnderscoreES10_S10_EEEEENS4_13SM90_TMA_LOADENS4_14ComposedLayoutINS4_7SwizzleILi1ELi4ELi3EEENS4_18smem_ptr_flag_bitsILi16EEENSV_INS5_IJNSA_ILi8EEESI_EEENS5_IJSI_SC_EEEEEEEvNS4_8identityENS4_23SM90_TMA_LOAD_MULTICASTES1D_vS1E_EENS_8epilogue10collective6detail29Sm90TmaWarpSpecializedAdapterINS1I_15DefaultEpilogueISK_SL_SL_NS1H_6thread17LinearCombinationISK_Li1EffLNS1M_9ScaleType4KindE0ELNS_15FloatRoundStyleE2ESK_EENS1_15EpilogueDefaultEEEEEvvEEEEvNT_6ParamsE)
        .other          _ZN7cutlass13device_kernelINS_4gemm6kernel13GemmUniversalIN4cute5tupleIJiiiiEEENS1_10collective13CollectiveMmaINS1_34MainloopSm90TmaGmmaWarpSpecializedILi37ENS5_IJNS4_1CILi2EEENSA_ILi1EEESC_EEENS1_32KernelTmaWarpSpecializedPingpongEEENS5_IJNSA_ILi64EEENSA_ILi128EEENSA_ILi16EEEEEENS_6half_tENS5_IJlSC_lEEESK_SL_NS4_8TiledMMAINS4_8MMA_AtomIJNS4_4SM904GMMA26MMA_64x128x16_F32F16F16_SSILNSP_5MajorE0ELSR_0ELNSP_7ScaleInE1ELSS_1EEEEEENS4_6LayoutINS5_IJSC_SC_SC_EEENS5_IJNSA_ILi0EEESX_SX_EEEEENS5_IJNS4_10UnderscoreES10_S10_EEEEENS4_13SM90_TMA_LOADENS4_14ComposedLayoutINS4_7SwizzleILi1ELi4ELi3EEENS4_18smem_ptr_flag_bitsILi16EEENSV_INS5_IJNSA_ILi8EEESI_EEENS5_IJSI_SC_EEEEEEEvNS4_8identityENS4_23SM90_TMA_LOAD_MULTICASTES1D_vS1E_EENS_8epilogue10collective6detail29Sm90TmaWarpSpecializedAdapterINS1I_15DefaultEpilogueISK_SL_SL_NS1H_6thread17LinearCombinationISK_Li1EffLNS1M_9ScaleType4KindE0ELNS_15FloatRoundStyleE2ESK_EENS1_15EpilogueDefaultEEEEEvvEEEEvNT_6ParamsE,@"STO_CUDA_ENTRY STV_DEFAULT"
_ZN7cutlass13device_kernelINS_4gemm6kernel13GemmUniversalIN4cute5tupleIJiiiiEEENS1_10collective13CollectiveMmaINS1_34MainloopSm90TmaGmmaWarpSpecializedILi37ENS5_IJNS4_1CILi2EEENSA_ILi1EEESC_EEENS1_32KernelTmaWarpSpecializedPingpongEEENS5_IJNSA_ILi64EEENSA_ILi128EEENSA_ILi16EEEEEENS_6half_tENS5_IJlSC_lEEESK_SL_NS4_8TiledMMAINS4_8MMA_AtomIJNS4_4SM904GMMA26MMA_64x128x16_F32F16F16_SSILNSP_5MajorE0ELSR_0ELNSP_7ScaleInE1ELSS_1EEEEEENS4_6LayoutINS5_IJSC_SC_SC_EEENS5_IJNSA_ILi0EEESX_SX_EEEEENS5_IJNS4_10UnderscoreES10_S10_EEEEENS4_13SM90_TMA_LOADENS4_14ComposedLayoutINS4_7SwizzleILi1ELi4ELi3EEENS4_18smem_ptr_flag_bitsILi16EEENSV_INS5_IJNSA_ILi8EEESI_EEENS5_IJSI_SC_EEEEEEEvNS4_8identityENS4_23SM90_TMA_LOAD_MULTICASTES1D_vS1E_EENS_8epilogue10collective6detail29Sm90TmaWarpSpecializedAdapterINS1I_15DefaultEpilogueISK_SL_SL_NS1H_6thread17LinearCombinationISK_Li1EffLNS1M_9ScaleType4KindE0ELNS_15FloatRoundStyleE2ESK_EENS1_15EpilogueDefaultEEEEEvvEEEEvNT_6ParamsE:
[----:B------:R-:W0:Y:S02]  /*0000*/  LDC R1, c[0x0][0x28] ;  /* 0x00000a00ff017b82 */ /* 0x000e240000000800 */
[----:B0-----:R-:W-:Y:S01]  /*0010*/  VIADD R1, R1, 0xfffffff8 ;  /* 0xfffffff801017836 */ /* 0x001fe20000000000 */
[----:B------:R-:W0:Y:S01]  /*0020*/  S2R R5, SR_TID.X ;  /* 0x0000000000057919 */ /* 0x000e220000002100 */
[----:B------:R-:W-:Y:S01]  /*0030*/  ELECT P0, URZ, PT ;  /* 0x00000000003f782f */ /* 0x000fe20003800000 */
[----:B------:R-:W-:Y:S01]  /*0040*/  BSSY B0, `(.L_x_0) ;  /* 0x000000f000007945 */ /* 0x000fe20003800000 */
[--C-:B0-----:R-:W-:Y:S02]  /*0050*/  SHF.R.U32.HI R0, RZ, 0x5, R5.reuse ;  /* 0x00000005ff007819 */ /* 0x101fe40000011605 */
[----:B------:R-:W-:-:S03]  /*0060*/  SHF.R.U32.HI R7, RZ, 0x7, R5 ;  /* 0x00000007ff077819 */ /* 0x000fc60000011605 */
[----:B------:R-:W0:Y:S04]  /*0070*/  SHFL.IDX PT, R2, R0, RZ, 0x1f ;  /* 0x00001fff00027589 */ /* 0x000e2800000e0000 */
[----:B------:R1:W2:Y:S01]  /*0080*/  SHFL.IDX PT, R10, R7, RZ, 0x1f ;  /* 0x00001fff070a7589 */ /* 0x0002a200000e0000 */
[----:B0-----:R-:W-:-:S13]  /*0090*/  ISETP.NE.OR P0, PT, R2, RZ, !P0 ;  /* 0x000000ff0200720c */ /* 0x001fda0004705670 */
[----:B-12---:R-:W-:Y:S05]  /*00a0*/  @P0 BRA `(.L_x_1) ;  /* 0x0000000000200947 */ /* 0x006fea0003800000 */
[----:B------:R-:W-:Y:S02]  /*00b0*/  ULDC.64 UR4, c[0x0][0x198] ;  /* 0x0000660000047ab9 */ /* 0x000fe40000000a00 */
[----:B------:R-:W-:Y:S02]  /*00c0*/  UIADD3 UR6, UP0, UR4, 0xf0, URZ ;  /* 0x000000f004067890 */ /* 0x000fe4000ff1e03f */
[----:B------:R-:W-:Y:S02]  /*00d0*/  UIADD3 UR4, UP1, UR4, 0x1f0, URZ ;  /* 0x000001f004047890 */ /* 0x000fe4000ff3e03f */
[----:B------:R-:W-:Y:S02]  /*00e0*/  UIADD3.X UR7, URZ, UR5, URZ, UP0, !UPT ;  /* 0x000000053f077290 */ /* 0x000fe400087fe43f */
[----:B------:R-:W-:-:S07]  /*00f0*/  UIADD3.X UR5, URZ, UR5, URZ, UP1, !UPT ;  /* 0x000000053f057290 */ /* 0x000fce0008ffe43f */
[----:B------:R0:W-:Y:S02]  /*0100*/  UTMACCTL.PF [UR6] ;  /* 0x00000000060079b9 */ /* 0x0001e40008040000 */
[----:B------:R0:W-:Y:S02]  /*0110*/  UTMACCTL.PF [UR4] ;  /* 0x00000000040079b9 */ /* 0x0001e40008040000 */
[----:B0-----:R-:W-:Y:S01]  /*0120*/  NOP ;  /* 0x0000000000007918 */ /* 0x001fe20000000000 */
.L_x_1:
[----:B------:R-:W-:Y:S05]  /*0130*/  BSYNC B0 ;  /* 0x0000000000007941 */ /* 0x000fea0003800000 */
.L_x_0:
[----:B------:R-:W0:Y:S02]  /*0140*/  SHFL.IDX PT, R8, R0, RZ, 0x1f ;  /* 0x00001fff00087589 */ /* 0x000e2400000e0000 */
[----:B0-----:R-:W-:-:S13]  /*0150*/  ISETP.NE.AND P0, PT, R8, RZ, PT ;  /* 0x000000ff0800720c */ /* 0x001fda0003f05270 */
[----:B------:R-:W-:Y:S05]  /*0160*/  @P0 BRA `(.L_x_2) ;  /* 0x00000004006c0947 */ /* 0x000fea0003800000 */
[----:B------:R-:W-:Y:S01]  /*0170*/  ELECT P0, URZ, PT ;  /* 0x00000000003f782f */ /* 0x000fe20003800000 */
[----:B------:R-:W-:-:S12]  /*0180*/  BSSY B0, `(.L_x_2) ;  /* 0x0000059000007945 */ /* 0x000fd80003800000 */
[----:B------:R-:W-:Y:S05]  /*0190*/  @!P0 BRA `(.L_x_3) ;  /* 0x00000004005c8947 */ /* 0x000fea0003800000 */
[----:B------:R-:W0:Y:S01]  /*01a0*/  S2UR UR8, SR_CgaCtaId ;  /* 0x00000000000879c3 */ /* 0x000e220000008800 */
[----:B------:R-:W-:Y:S01]  /*01b0*/  UMOV UR4, 0x400 ;  /* 0x0000040000047882 */ /* 0x000fe20000000000 */
[----:B------:R-:W-:Y:S01]  /*01c0*/  UMOV UR5, 0x1 ;  /* 0x0000000100057882 */ /* 0x000fe20000000000 */
[----:B------:R-:W-:Y:S02]  /*01d0*/  UMOV UR6, 0x2 ;  /* 0x0000000200067882 */ /* 0x000fe40000000000 */
[----:B------:R-:W-:-:S04]  /*01e0*/  UIADD3 UR6, -UR6, 0x100000, URZ ;  /* 0x0010000006067890 */ /* 0x000fc8000fffe13f */
[----:B------:R-:W-:Y:S02]  /*01f0*/  USHF.L.U32 UR7, UR6, 0xb, URZ ;  /* 0x0000000b06077899 */ /* 0x000fe4000800063f */
[----:B------:R-:W-:Y:S02]  /*0200*/  USHF.L.U32 UR6, UR6, 0x1, URZ ;  /* 0x0000000106067899 */ /* 0x000fe4000800063f */
[----:B0-----:R-:W-:Y:S02]  /*0210*/  ULEA UR8, UR8, UR4, 0x18 ;  /* 0x0000000408087291 */ /* 0x001fe4000f8ec03f */
[----:B------:R-:W-:-:S04]  /*0220*/  UIADD3 UR4, -UR5, 0x100000, URZ ;  /* 0x0010000005047890 */ /* 0x000fc8000fffe13f */
[----:B------:R-:W-:Y:S02]  /*0230*/  USHF.L.U32 UR5, UR4, 0xb, URZ ;  /* 0x0000000b04057899 */ /* 0x000fe4000800063f */
[----:B------:R-:W-:Y:S01]  /*0240*/  USHF.L.U32 UR4, UR4, 0x1, URZ ;  /* 0x0000000104047899 */ /* 0x000fe2000800063f */
[----:B------:R-:W0:Y:S11]  /*0250*/  FENCE.VIEW.ASYNC.S ;  /* 0x00000000000073c6 */ /* 0x000e360000000000 */
[----:B0-----:R0:W1:Y:S01]  /*0260*/  SYNCS.EXCH.64 URZ, [UR8], UR4 ;  /* 0x00000004083f75b2 */ /* 0x0010620008000100 */
[----:B------:R0:W2:Y:S01]  /*0270*/  SYNCS.EXCH.64 URZ, [UR8+0x128], UR6 ;  /* 0x00012806083f75b2 */ /* 0x0000a20008000100 */
[----:B------:R0:W3:Y:S01]  /*0280*/  SYNCS.EXCH.64 URZ, [UR8+0x8], UR4 ;  /* 0x00000804083f75b2 */ /* 0x0000e20008000100 */
[----:B------:R0:W4:Y:S01]  /*0290*/  SYNCS.EXCH.64 URZ, [UR8+0x130], UR6 ;  /* 0x00013006083f75b2 */ /* 0x0001220008000100 */
[----:B------:R0:W0:Y:S01]  /*02a0*/  SYNCS.EXCH.64 URZ, [UR8+0x10], UR4 ;  /* 0x00001004083f75b2 */ /* 0x0000220008000100 */
        /* <DEDUP_REMOVED lines=69> */
[----:B-1234-:R-:W-:Y:S01]  /*0700*/  NOP ;  /* 0x0000000000007918 */ /* 0x01efe20000000000 */
.L_x_3:
[----:B0-----:R-:W-:Y:S05]  /*0710*/  BSYNC B0 ;  /* 0x0000000000007941 */ /* 0x001fea0003800000 */
.L_x_2:
[----:B------:R-:W0:Y:S01]  /*0720*/  SHFL.IDX PT, R9, R0, RZ, 0x1f ;  /* 0x00001fff00097589 */ /* 0x000e2200000e0000 */
[----:B------:R-:W-:Y:S01]  /*0730*/  SHF.R.S32.HI R4, RZ, 0x1f, R5 ;  /* 0x0000001fff047819 */ /* 0x000fe20000011405 */
[----:B------:R-:W1:Y:S01]  /*0740*/  S2UR UR12, SR_CTAID.X ;  /* 0x00000000000c79c3 */ /* 0x000e620000002500 */
[----:B------:R-:W-:Y:S01]  /*0750*/  ELECT P0, URZ, PT ;  /* 0x00000000003f782f */ /* 0x000fe20003800000 */
[----:B------:R2:W3:Y:S01]  /*0760*/  SHFL.IDX PT, R11, R0, RZ, 0x1f ;  /* 0x00001fff000b7589 */ /* 0x0004e200000e0000 */
[----:B------:R-:W-:Y:S02]  /*0770*/  LEA.HI R4, R4, R5, RZ, 0x7 ;  /* 0x0000000504047211 */ /* 0x000fe400078f38ff */
[----:B------:R-:W-:Y:S02]  /*0780*/  ELECT P1, URZ, PT ;  /* 0x00000000003f782f */ /* 0x000fe40003820000 */
[----:B------:R-:W-:Y:S01]  /*0790*/  SHF.R.S32.HI R13, RZ, 0x1f, R8 ;  /* 0x0000001fff0d7819 */ /* 0x000fe20000011408 */
[----:B------:R-:W4:Y:S01]  /*07a0*/  S2R R6, SR_CTAID.Y ;  /* 0x0000000000067919 */ /* 0x000f220000002600 */
[----:B------:R-:W-:Y:S01]  /*07b0*/  LOP3.LUT R4, R4, 0xffffff80, RZ, 0xc0, !PT ;  /* 0xffffff8004047812 */ /* 0x000fe200078ec0ff */
[----:B------:R-:W5:Y:S01]  /*07c0*/  LDC R14, c[0x0][0x140] ;  /* 0x00005000ff0e7b82 */ /* 0x000f620000000800 */
[----:B------:R-:W-:Y:S01]  /*07d0*/  ULDC UR4, c[0x0][0x150] ;  /* 0x0000540000047ab9 */ /* 0x000fe20000000800 */
[----:B------:R-:W-:Y:S01]  /*07e0*/  LEA.HI R13, R13, R8, RZ, 0x2 ;  /* 0x000000080d0d7211 */ /* 0x000fe200078f10ff */
[----:B------:R-:W4:Y:S01]  /*07f0*/  SHFL.IDX PT, R16, R7, RZ, 0x1f ;  /* 0x00001fff07107589 */ /* 0x000f2200000e0000 */
[----:B------:R-:W-:Y:S01]  /*0800*/  IMAD.IADD R4, R5, 0x1, -R4 ;  /* 0x0000000105047824 */ /* 0x000fe200078e0a04 */
[----:B------:R-:W-:Y:S01]  /*0810*/  UMOV UR11, 0x80 ;  /* 0x00000080000b7882 */ /* 0x000fe20000000000 */
[----:B------:R-:W-:Y:S01]  /*0820*/  LOP3.LUT R13, R13, 0x3ffffffc, RZ, 0xc0, !PT ;  /* 0x3ffffffc0d0d7812 */ /* 0x000fe200078ec0ff */
[----:B------:R-:W-:Y:S01]  /*0830*/  NOP ;  /* 0x0000000000007918 */ /* 0x000fe20000000000 */
[----:B------:R-:W4:Y:S01]  /*0840*/  LDC R15, c[0x0][0x144] ;  /* 0x00005100ff0f7b82 */ /* 0x000f220000000800 */
[----:B------:R-:W-:Y:S01]  /*0850*/  SHF.R.S32.HI R3, RZ, 0x1f, R4 ;  /* 0x0000001fff037819 */ /* 0x000fe20000011404 */
[----:B------:R-:W-:Y:S01]  /*0860*/  NOP ;  /* 0x0000000000007918 */ /* 0x000fe20000000000 */
[----:B------:R-:W-:Y:S01]  /*0870*/  IMAD.IADD R8, R8, 0x1, -R13 ;  /* 0x0000000108087824 */ /* 0x000fe200078e0a0d */
[C---:B------:R-:W-:Y:S01]  /*0880*/  ISETP.NE.AND P4, PT, R10.reuse, RZ, PT ;  /* 0x000000ff0a00720c */ /* 0x040fe20003f85270 */
[----:B------:R-:W-:Y:S01]  /*0890*/  VIADD R33, R10, 0xffffffff ;  /* 0xffffffff0a217836 */ /* 0x000fe20000000000 */
[----:B0-----:R-:W-:Y:S01]  /*08a0*/  ISETP.NE.OR P0, PT, R9, RZ, !P0 ;  /* 0x000000ff0900720c */ /* 0x001fe20004705670 */
[----:B------:R-:W-:Y:S01]  /*08b0*/  IMAD.MOV.U32 R89, RZ, RZ, 0x1 ;  /* 0x00000001ff597424 */ /* 0x000fe200078e00ff */
[----:B------:R-:W-:Y:S01]  /*08c0*/  LEA.HI R9, R3, R4, RZ, 0x3 ;  /* 0x0000000403097211 */ /* 0x000fe200078f18ff */
[----:B------:R-:W0:Y:S01]  /*08d0*/  LDC R21, c[0x0][0x148] ;  /* 0x00005200ff157b82 */ /* 0x000e220000000800 */
[----:B-1----:R-:W-:-:S02]  /*08e0*/  I2FP.F32.U32 R12, UR12 ;  /* 0x0000000c000c7c45 */ /* 0x002fc40008201000 */
[--C-:B--2---:R-:W-:Y:S02]  /*08f0*/  SHF.R.S32.HI R0, RZ, 0x3, R9.reuse ;  /* 0x00000003ff007819 */ /* 0x104fe40000011409 */
[----:B------:R-:W-:Y:S01]  /*0900*/  SHF.R.S32.HI R9, RZ, 0x1f, R9 ;  /* 0x0000001fff097819 */ /* 0x000fe20000011409 */
[----:B------:R-:W-:Y:S01]  /*0910*/  FMUL R12, R12, UR4 ;  /* 0x000000040c0c7c20 */ /* 0x000fe20008400000 */
[----:B---3--:R-:W-:Y:S01]  /*0920*/  ISETP.NE.OR P1, PT, R11, RZ, !P1 ;  /* 0x000000ff0b00720c */ /* 0x008fe20004f25670 */
[----:B------:R-:W-:Y:S01]  /*0930*/  ULDC UR4, c[0x0][0x154] ;  /* 0x0000550000047ab9 */ /* 0x000fe20000000800 */
[----:B------:R-:W-:Y:S01]  /*0940*/  LEA.HI R11, R9, R0, RZ, 0x2 ;  /* 0x00000000090b7211 */ /* 0x000fe200078f10ff */
[----:B------:R-:W-:Y:S01]  /*0950*/  VOTEU.ALL UP1, P0 ;  /* 0x00000000003f7886 */ /* 0x000fe20000020000 */
[----:B------:R-:W-:Y:S01]  /*0960*/  SHF.R.S32.HI R9, RZ, 0x1f, R2 ;  /* 0x0000001fff097819 */ /* 0x000fe20000011402 */
[----:B------:R-:W1:Y:S01]  /*0970*/  F2I.U32.TRUNC.NTZ R12, R12 ;  /* 0x0000000c000c7305 */ /* 0x000e62000020f000 */
[----:B------:R-:W-:Y:S01]  /*0980*/  LOP3.LUT R11, R11, 0xfffffffc, RZ, 0xc0, !PT ;  /* 0xfffffffc0b0b7812 */ /* 0x000fe200078ec0ff */
[----:B------:R-:W-:Y:S01]  /*0990*/  VOTEU.ALL UP0, P0 ;  /* 0x00000000003f7886 */ /* 0x000fe20000000000 */
[----:B------:R-:W-:Y:S01]  /*09a0*/  LEA.HI R9, R9, R2, RZ, 0x2 ;  /* 0x0000000209097211 */ /* 0x000fe200078f10ff */
[----:B------:R-:W2:Y:S01]  /*09b0*/  @!UP1 S2UR UR7, SR_CgaCtaId ;  /* 0x00000000000799c3 */ /* 0x000ea20000008800 */
[----:B-----5:R-:W-:Y:S01]  /*09c0*/  ISETP.EQ.U32.AND P2, PT, R14, 0x1, PT ;  /* 0x000000010e00780c */ /* 0x020fe20003f42070 */
[----:B------:R-:W-:Y:S01]  /*09d0*/  IMAD.IADD R11, R0, 0x1, -R11 ;  /* 0x00000001000b7824 */ /* 0x000fe200078e0a0b */
[----:B------:R-:W-:Y:S01]  /*09e0*/  LOP3.LUT R9, R9, 0xfffffffc, RZ, 0xc0, !PT ;  /* 0xfffffffc09097812 */ /* 0x000fe200078ec0ff */
[----:B------:R-:W-:Y:S01]  /*09f0*/  VOTEU.ALL UP2, P1 ;  /* 0x00000000003f7886 */ /* 0x000fe20000840000 */
[----:B------:R-:W-:Y:S01]  /*0a00*/  @!UP1 UMOV UR6, 0x400 ;  /* 0x0000040000069882 */ /* 0x000fe20000000000 */
[----:B------:R-:W-:Y:S01]  /*0a10*/  IMAD R8, R8, 0x4, R11 ;  /* 0x0000000408087824 */ /* 0x000fe200078e020b */
[----:B------:R-:W-:Y:S01]  /*0a20*/  VOTEU.ALL UP3, P1 ;  /* 0x00000000003f7886 */ /* 0x000fe20000860000 */
[----:B------:R-:W-:Y:S01]  /*0a30*/  IMAD.IADD R14, R2, 0x1, -R9 ;  /* 0x00000001020e7824 */ /* 0x000fe200078e0a09 */
[----:B----4-:R-:W-:Y:S01]  /*0a40*/  I2FP.F32.U32 R2, R6 ;  /* 0x0000000600027245 */ /* 0x010fe20000201000 */
[----:B------:R-:W3:Y:S01]  /*0a50*/  @!UP2 S2UR UR10, SR_CgaCtaId ;  /* 0x00000000000aa9c3 */ /* 0x000ee20000008800 */
[----:B------:R-:W-:Y:S01]  /*0a60*/  LEA.HI R0, R8, R8, RZ, 0x1 ;  /* 0x0000000808007211 */ /* 0x000fe200078f08ff */
[----:B-1----:R-:W-:Y:S01]  /*0a70*/  IMAD.MOV R12, RZ, RZ, -R12 ;  /* 0x000000ffff0c7224 */ /* 0x002fe200078e0a0c */
[----:B------:R-:W-:Y:S01]  /*0a80*/  @!UP2 UMOV UR9, 0x400 ;  /* 0x000004000009a882 */ /* 0x000fe20000000000 */
[----:B------:R-:W-:Y:S01]  /*0a90*/  FMUL R2, R2, UR4 ;  /* 0x0000000402027c20 */ /* 0x000fe20008400000 */
[----:B------:R-:W-:Y:S01]  /*0aa0*/  LOP3.LUT R11, R0, 0xfffffffe, RZ, 0xc0, !PT ;  /* 0xfffffffe000b7812 */ /* 0x000fe200078ec0ff */
[----:B------:R-:W-:Y:S01]  /*0ab0*/  IMAD R20, R15, R12, UR12 ;  /* 0x0000000c0f147e24 */ /* 0x000fe2000f8e020c */
[----:B------:R-:W-:Y:S01]  /*0ac0*/  UMOV UR4, 0x20 ;  /* 0x0000002000047882 */ /* 0x000fe20000000000 */
[----:B------:R-:W-:Y:S01]  /*0ad0*/  IMAD.SHL.U32 R9, R8, 0x4, RZ ;  /* 0x0000000408097824 */ /* 0x000fe200078e00ff */
[----:B------:R-:W-:-:S04]  /*0ae0*/  @!UP1 UIADD3 UR4, -UR4, 0x100000, URZ ;  /* 0x0010000004049890 */ /* 0x000fc8000fffe13f */
[----:B------:R-:W-:Y:S02]  /*0af0*/  @!UP1 USHF.L.U32 UR5, UR4, 0xb, URZ ;  /* 0x0000000b04059899 */ /* 0x000fe4000800063f */
[----:B------:R-:W-:Y:S01]  /*0b00*/  @!UP1 USHF.L.U32 UR4, UR4, 0x1, URZ ;  /* 0x0000000104049899 */ /* 0x000fe2000800063f */
[C---:B------:R-:W-:Y:S01]  /*0b10*/  IMAD.IADD R11, R8.reuse, 0x1, -R11 ;  /* 0x00000001080b7824 */ /* 0x040fe200078e0a0b */
[----:B------:R-:W1:Y:S01]  /*0b20*/  F2I.U32.TRUNC.NTZ R2, R2 ;  /* 0x0000000200027305 */ /* 0x000e62000020f000 */
[----:B------:R-:W-:Y:S01]  /*0b30*/  VOTEU.ALL UP4, P1 ;  /* 0x00000000003f7886 */ /* 0x000fe20000880000 */
[----:B------:R-:W-:Y:S01]  /*0b40*/  LOP3.LUT R88, R8, 0xc, R9, 0x78, !PT ;  /* 0x0000000c08587812 */ /* 0x000fe200078e7809 */
[----:B--2---:R-:W-:Y:S01]  /*0b50*/  @!UP1 ULEA UR8, UR7, UR6, 0x18 ;  /* 0x0000000607089291 */ /* 0x004fe2000f8ec03f */
[----:B------:R-:W-:Y:S01]  /*0b60*/  ISETP.NE.AND P3, PT, R11, R20, PT ;  /* 0x000000140b00720c */ /* 0x000fe20003f65270 */
[----:B------:R-:W-:-:S04]  /*0b70*/  @!UP2 UIADD3 UR6, -UR11, 0x100000, URZ ;  /* 0x001000000b06a890 */ /* 0x000fc8000fffe13f */
[----:B------:R-:W-:Y:S02]  /*0b80*/  @!UP2 USHF.L.U32 UR7, UR6, 0xb, URZ ;  /* 0x0000000b0607a899 */ /* 0x000fe4000800063f */
[----:B------:R-:W-:Y:S01]  /*0b90*/  @!UP2 USHF.L.U32 UR6, UR6, 0x1, URZ ;  /* 0x000000010606a899 */ /* 0x000fe2000800063f */
[----:B------:R-:W-:Y:S01]  /*0ba0*/  ISETP.GE.U32.AND P6, PT, R33, 0x2, PT ;  /* 0x000000022100780c */ /* 0x000fe20003fc6070 */
[----:B------:R-:W-:Y:S01]  /*0bb0*/  VOTEU.ALL UP5, P1 ;  /* 0x00000000003f7886 */ /* 0x000fe200008a0000 */
[----:B------:R-:W-:Y:S01]  /*0bc0*/  VOTEU.ALL UP1, P0 ;  /* 0x00000000003f7886 */ /* 0x000fe20000020000 */
[----:B------:R-:W-:Y:S02]  /*0bd0*/  LOP3.LUT P0, RZ, R4, 0x7, RZ, 0xc0, !PT ;  /* 0x0000000704ff7812 */ /* 0x000fe4000780c0ff */
[----:B------:R-:W-:Y:S01]  /*0be0*/  R2UR UR43, R16 ;  /* 0x00000000102b72ca */ /* 0x000fe200000e0000 */
[----:B---3--:R-:W-:Y:S01]  /*0bf0*/  @!UP2 ULEA UR9, UR10, UR9, 0x18 ;  /* 0x000000090a09a291 */ /* 0x008fe2000f8ec03f */
[C---:B------:R-:W-:Y:S01]  /*0c00*/  ISETP.LT.U32.AND P0, PT, R88.reuse, 0x2, !P0 ;  /* 0x000000025800780c */ /* 0x040fe20004701070 */
[----:B-1----:R-:W-:Y:S01]  /*0c10*/  IMAD.MOV R24, RZ, RZ, -R2 ;  /* 0x000000ffff187224 */ /* 0x002fe200078e0a02 */
[----:B------:R-:W-:Y:S01]  /*0c20*/  VOTEU.ALL UP2, P1 ;  /* 0x00000000003f7886 */ /* 0x000fe20000840000 */
[----:B------:R-:W-:Y:S01]  /*0c30*/  @P3 LEA.HI R0, R88, R88, RZ, 0x1 ;  /* 0x0000005858003211 */ /* 0x000fe200078f08ff */
[----:B------:R-:W1:Y:S02]  /*0c40*/  FENCE.VIEW.ASYNC.S ;  /* 0x00000000000073c6 */ /* 0x000e640000000000 */
[----:B-1----:R1:W2:Y:S01]  /*0c50*/  @!UP0 SYNCS.EXCH.64 URZ, [UR8+0x280], UR4 ;  /* 0x00028004083f85b2 */ /* 0x0022a20008000100 */
[----:B------:R-:W-:Y:S01]  /*0c60*/  ISETP.NE.AND P1, PT, R14, 0x3, PT ;  /* 0x000000030e00780c */ /* 0x000fe20003f25270 */
[----:B0-----:R-:W-:Y:S01]  /*0c70*/  IMAD R9, R21, R24, R6 ;  /* 0x0000001815097224 */ /* 0x001fe200078e0206 */
[----:B------:R-:W-:-:S02]  /*0c80*/  @P3 SHF.R.S32.HI R0, RZ, 0x1, R0 ;  /* 0x00000001ff003819 */ /* 0x000fc40000011400 */
[----:B------:R-:W-:Y:S02]  /*0c90*/  ISETP.EQ.OR P1, PT, R14, RZ, !P1 ;  /* 0x000000ff0e00720c */ /* 0x000fe40004f22670 */
[----:B------:R-:W-:Y:S02]  /*0ca0*/  @P3 ISETP.NE.AND P5, PT, R0, R9, PT ;  /* 0x000000090000320c */ /* 0x000fe40003fa5270 */
[----:B------:R-:W-:Y:S02]  /*0cb0*/  ISETP.EQ.AND P1, PT, R10, RZ, P1 ;  /* 0x000000ff0a00720c */ /* 0x000fe40000f22270 */
[----:B------:R-:W-:Y:S02]  /*0cc0*/  SEL R0, RZ, 0x1, !P0 ;  /* 0x00000001ff007807 */ /* 0x000fe40004000000 */
[----:B------:R-:W-:Y:S02]  /*0cd0*/  @P3 SEL R89, RZ, 0x1, P5 ;  /* 0x00000001ff593807 */ /* 0x000fe40002800000 */
[----:B------:R-:W-:Y:S01]  /*0ce0*/  SEL R23, RZ, 0x1, !P1 ;  /* 0x00000001ff177807 */ /* 0x000fe20004800000 */
[----:B------:R1:W0:Y:S01]  /*0cf0*/  @!UP1 SYNCS.EXCH.64 URZ, [UR8+0x288], UR4 ;  /* 0x00028804083f95b2 */ /* 0x0002220008000100 */
[----:B------:R-:W-:Y:S01]  /*0d00*/  NOP ;  /* 0x0000000000007918 */ /* 0x000fe20000000000 */
[----:B------:R-:W-:-:S02]  /*0d10*/  LOP3.LUT R89, R89, R0, RZ, 0xc0, !PT ;  /* 0x0000000059597212 */ /* 0x000fc400078ec0ff */
[----:B------:R-:W-:Y:S01]  /*0d20*/  SEL R23, R23, 0x2, P6 ;  /* 0x0000000217177807 */ /* 0x000fe20003000000 */
[----:B------:R1:W3:Y:S01]  /*0d30*/  @!UP2 SYNCS.EXCH.64 URZ, [UR9+0x260], UR6 ;  /* 0x00026006093fa5b2 */ /* 0x0002e20008000100 */
[----:B------:R1:W4:Y:S01]  /*0d40*/  @!UP3 SYNCS.EXCH.64 URZ, [UR9+0x268], UR6 ;  /* 0x00026806093fb5b2 */ /* 0x0003220008000100 */
[----:B------:R1:W0:Y:S01]  /*0d50*/  @!UP4 SYNCS.EXCH.64 URZ, [UR9+0x270], UR6 ;  /* 0x00027006093fc5b2 */ /* 0x0002220008000100 */
[----:B------:R1:W0:Y:S01]  /*0d60*/  @!UP5 SYNCS.EXCH.64 URZ, [UR9+0x278], UR6 ;  /* 0x00027806093fd5b2 */ /* 0x0002220008000100 */
[----:B------:R-:W-:Y:S01]  /*0d70*/  NOP ;  /* 0x0000000000007918 */ /* 0x000fe20000000000 */
[----:B-12---:R-:W-:Y:S05]  /*0d80*/  @!P2 BRA `(.L_x_4) ;  /* 0x000000000008a947 */ /* 0x006fea0003800000 */
[----:B0--34-:R-:W-:Y:S01]  /*0d90*/  UCGABAR_ARV ;  /* 0x00000000000079c7 */ /* 0x019fe20008000000 */
[----:B------:R-:W-:Y:S05]  /*0da0*/  BRA `(.L_x_5) ;  /* 0x0000000000047947 */ /* 0x000fea0003800000 */
.L_x_4:
[----:B0--34-:R-:W-:Y:S01]  /*0db0*/  NOP ;  /* 0x0000000000007918 */ /* 0x019fe20000000000 */
.L_x_5:
[----:B------:R-:W-:Y:S01]  /*0dc0*/  ULDC.64 UR4, c[0x0][0x598] ;  /* 0x0001660000047ab9 */ /* 0x000fe20000000a00 */
[----:B------:R-:W-:Y:S01]  /*0dd0*/  ULDC.64 UR36, c[0x0][0x208] ;  /* 0x0000820000247ab9 */ /* 0x000fe20000000a00 */
[----:B------:R-:W-:-:S04]  /*0de0*/  ISETP.NE.U32.AND P0, PT, RZ, UR4, PT ;  /* 0x00000004ff007c0c */ /* 0x000fc8000bf05070 */
[----:B------:R-:W-:-:S13]  /*0df0*/  ISETP.NE.AND.EX P0, PT, RZ, UR5, PT, P0 ;  /* 0x00000005ff007c0c */ /* 0x000fda000bf05300 */
[----:B------:R-:W-:Y:S05]  /*0e00*/  @!P0 BRA `(.L_x_6) ;  /* 0x00000000001c8947 */ /* 0x000fea0003800000 */
[----:B------:R-:W0:Y:S02]  /*0e10*/  LDC.64 R8, c[0x0][0x598] ;  /* 0x00016600ff087b82 */ /* 0x000e240000000a00 */
[----:B0-----:R-:W2:Y:S02]  /*0e20*/  LDG.E.64 R8, desc[UR36][R8.64] ;  /* 0x0000002408087981 */ /* 0x001ea4000c1e1b00 */
[----:B--2---:R-:W-:-:S04]  /*0e30*/  ISETP.NE.U32.AND P0, PT, R8, RZ, PT ;  /* 0x000000ff0800720c */ /* 0x004fc80003f05070 */
[----:B------:R-:W-:-:S13]  /*0e40*/  ISETP.NE.AND.EX P0, PT, R9, RZ, PT, P0 ;  /* 0x000000ff0900720c */ /* 0x000fda0003f05300 */
[----:B------:R-:W-:Y:S05]  /*0e50*/  @!P0 BRA `(.L_x_6) ;  /* 0x0000000000088947 */ /* 0x000fea0003800000 */
[----:B------:R0:W5:Y:S01]  /*0e60*/  LD.E R90, desc[UR36][R8.64] ;  /* 0x00000024085a7980 */ /* 0x000162000c101900 */
[----:B------:R-:W-:Y:S05]  /*0e70*/  BRA `(.L_x_7) ;  /* 0x0000000000247947 */ /* 0x000fea0003800000 */
.L_x_6:
[----:B------:R-:W-:Y:S02]  /*0e80*/  ULDC.64 UR4, c[0x0][0x588] ;  /* 0x0001620000047ab9 */ /* 0x000fe40000000a00 */
[----:B------:R-:W-:-:S04]  /*0e90*/  ISETP.NE.U32.AND P0, PT, RZ, UR4, PT ;  /* 0x00000004ff007c0c */ /* 0x000fc8000bf05070 */
[----:B------:R-:W-:-:S13]  /*0ea0*/  ISETP.NE.AND.EX P0, PT, RZ, UR5, PT, P0 ;  /* 0x00000005ff007c0c */ /* 0x000fda000bf05300 */
[----:B------:R-:W-:Y:S05]  /*0eb0*/  @!P0 BRA `(.L_x_8) ;  /* 0x00000000000c8947 */ /* 0x000fea0003800000 */
[----:B------:R-:W0:Y:S02]  /*0ec0*/  LDC.64 R90, c[0x0][0x588] ;  /* 0x00016200ff5a7b82 */ /* 0x000e240000000a00 */
[----:B0-----:R1:W5:Y:S01]  /*0ed0*/  LDG.E R90, desc[UR36][R90.64] ;  /* 0x000000245a5a7981 */ /* 0x001362000c1e1900 */
[----:B------:R-:W-:Y:S05]  /*0ee0*/  BRA `(.L_x_7) ;  /* 0x0000000000087947 */ /* 0x000fea0003800000 */
.L_x_8:
[----:B------:R-:W-:Y:S02]  /*0ef0*/  ULDC UR4, c[0x0][0x580] ;  /* 0x0001600000047ab9 */ /* 0x000fe40000000800 */
[----:B------:R-:W-:-:S07]  /*0f00*/  IMAD.U32 R90, RZ, RZ, UR4 ;  /* 0x00000004ff5a7e24 */ /* 0x000fce000f8e00ff */
.L_x_7:
[----:B------:R-:W-:Y:S02]  /*0f10*/  ULDC.64 UR4, c[0x0][0x5a0] ;  /* 0x0001680000047ab9 */ /* 0x000fe40000000a00 */
[----:B------:R-:W-:-:S04]  /*0f20*/  ISETP.NE.U32.AND P0, PT, RZ, UR4, PT ;  /* 0x00000004ff007c0c */ /* 0x000fc8000bf05070 */
[----:B------:R-:W-:-:S13]  /*0f30*/  ISETP.NE.AND.EX P0, PT, RZ, UR5, PT, P0 ;  /* 0x00000005ff007c0c */ /* 0x000fda000bf05300 */
[----:B------:R-:W-:Y:S05]  /*0f40*/  @!P0 BRA `(.L_x_9) ;  /* 0x00000000001c8947 */ /* 0x000fea0003800000 */
[----:B0-----:R-:W0:Y:S02]  /*0f50*/  LDC.64 R8, c[0x0][0x5a0] ;  /* 0x00016800ff087b82 */ /* 0x001e240000000a00 */
[----:B0-----:R-:W2:Y:S02]  /*0f60*/  LDG.E.64 R8, desc[UR36][R8.64] ;  /* 0x0000002408087981 */ /* 0x001ea4000c1e1b00 */
[----:B--2---:R-:W-:-:S04]  /*0f70*/  ISETP.NE.U32.AND P0, PT, R8, RZ, PT ;  /* 0x000000ff0800720c */ /* 0x004fc80003f05070 */
[----:B------:R-:W-:-:S13]  /*0f80*/  ISETP.NE.AND.EX P0, PT, R9, RZ, PT, P0 ;  /* 0x000000ff0900720c */ /* 0x000fda0003f05300 */
[----:B------:R-:W-:Y:S05]  /*0f90*/  @!P0 BRA `(.L_x_9) ;  /* 0x0000000000088947 */ /* 0x000fea0003800000 */
[----:B-1----:R0:W5:Y:S01]  /*0fa0*/  LD.E R91, desc[UR36][R8.64] ;  /* 0x00000024085b7980 */ /* 0x002162000c101900 */
[----:B------:R-:W-:Y:S05]  /*0fb0*/  BRA `(.L_x_10) ;  /* 0x0000000000247947 */ /* 0x000fea0003800000 */
.L_x_9:
[----:B------:R-:W-:Y:S02]  /*0fc0*/  ULDC.64 UR4, c[0x0][0x590] ;  /* 0x0001640000047ab9 */ /* 0x000fe40000000a00 */
[----:B------:R-:W-:-:S04]  /*0fd0*/  ISETP.NE.U32.AND P0, PT, RZ, UR4, PT ;  /* 0x00000004ff007c0c */ /* 0x000fc8000bf05070 */
[----:B------:R-:W-:-:S13]  /*0fe0*/  ISETP.NE.AND.EX P0, PT, RZ, UR5, PT, P0 ;  /* 0x00000005ff007c0c */ /* 0x000fda000bf05300 */
[----:B------:R-:W-:Y:S05]  /*0ff0*/  @!P0 BRA `(.L_x_11) ;  /* 0x00000000000c8947 */ /* 0x000fea0003800000 */
[----:B0-----:R-:W1:Y:S02]  /*1000*/  LDC.64 R8, c[0x0][0x590] ;  /* 0x00016400ff087b82 */ /* 0x001e640000000a00 */
[----:B-1----:R1:W5:Y:S01]  /*1010*/  LDG.E R91, desc[UR36][R8.64] ;  /* 0x00000024085b7981 */ /* 0x002362000c1e1900 */
[----:B------:R-:W-:Y:S05]  /*1020*/  BRA `(.L_x_10) ;  /* 0x0000000000087947 */ /* 0x000fea0003800000 */
.L_x_11:
[----:B------:R-:W-:Y:S02]  /*1030*/  ULDC UR4, c[0x0][0x584] ;  /* 0x0001610000047ab9 */ /* 0x000fe40000000800 */
[----:B-1----:R-:W-:-:S07]  /*1040*/  IMAD.U32 R91, RZ, RZ, UR4 ;  /* 0x00000004ff5b7e24 */ /* 0x002fce000f8e00ff */
.L_x_10:
[----:B------:R-:W2:Y:S01]  /*1050*/  LDC R2, c[0x0][0x65c] ;  /* 0x00019700ff027b82 */ /* 0x000ea20000000800 */
[----:B------:R-:W-:Y:S01]  /*1060*/  ULDC UR6, c[0x0][0x28c] ;  /* 0x0000a30000067ab9 */ /* 0x000fe20000000800 */
[----:B------:R-:W-:Y:S01]  /*1070*/  ISETP.NE.AND P0, PT, R10, 0x2, PT ;  /* 0x000000020a00780c */ /* 0x000fe20003f05270 */
[----:B------:R-:W-:Y:S01]  /*1080*/  UIADD3 UR6, UR6, 0xf, URZ ;  /* 0x0000000f06067890 */ /* 0x000fe2000fffe03f */
[----:B01----:R-:W-:Y:S01]  /*1090*/  IMAD.U32 R8, RZ, RZ, UR12 ;  /* 0x0000000cff087e24 */ /* 0x003fe2000f8e00ff */
[----:B------:R-:W-:Y:S01]  /*10a0*/  UMOV UR39, URZ ;  /* 0x0000003f00277c82 */ /* 0x000fe20008000000 */
[----:B------:R-:W-:Y:S01]  /*10b0*/  UMOV UR38, URZ ;  /* 0x0000003f00267c82 */ /* 0x000fe20008000000 */
[----:B------:R-:W-:Y:S01]  /*10c0*/  USHF.R.S32.HI UR7, URZ, 0x1f, UR6 ;  /* 0x0000001f3f077899 */ /* 0x000fe20008011406 */
[----:B------:R-:W-:-:S03]  /*10d0*/  ULDC.64 UR8, c[0x0][0x650] ;  /* 0x0001940000087ab9 */ /* 0x000fc60000000a00 */
[----:B------:R-:W-:-:S04]  /*10e0*/  ULEA.HI UR7, UR7, UR6, URZ, 0x4 ;  /* 0x0000000607077291 */ /* 0x000fc8000f8f203f */
[----:B------:R-:W-:Y:S01]  /*10f0*/  USHF.R.S32.HI UR40, URZ, 0x4, UR7 ;  /* 0x000000043f287899 */ /* 0x000fe20008011407 */
[----:B--2---:R-:W-:-:S13]  /*1100*/  ISETP.NE.AND P1, PT, R2, 0x1, PT ;  /* 0x000000010200780c */ /* 0x004fda0003f25270 */
[----:B------:R-:W0:Y:S01]  /*1110*/  @P1 LDC R17, c[0x0][0x10] ;  /* 0x00000400ff111b82 */ /* 0x000e220000000800 */
[----:B------:R-:W-:Y:S02]  /*1120*/  @P1 IMAD.MOV.U32 R7, RZ, RZ, RZ ;  /* 0x000000ffff071224 */ /* 0x000fe400078e00ff */
[----:B------:R-:W-:-:S05]  /*1130*/  @P1 IMAD.MOV.U32 R9, RZ, RZ, RZ ;  /* 0x000000ffff091224 */ /* 0x000fca00078e00ff */
[----:B------:R-:W1:Y:S01]  /*1140*/  @!P1 LDC R11, c[0x0][0xc] ;  /* 0x00000300ff0b9b82 */ /* 0x000e620000000800 */
[----:B------:R-:W-:Y:S01]  /*1150*/  ULDC UR4, c[0x0][0xc] ;  /* 0x0000030000047ab9 */ /* 0x000fe20000000800 */
[----:B------:R-:W-:Y:S02]  /*1160*/  ULDC UR5, c[0x0][0x10] ;  /* 0x0000040000057ab9 */ /* 0x000fe40000000800 */
[----:B------:R-:W-:-:S04]  /*1170*/  UIMAD.WIDE.U32 UR4, UR4, UR5, URZ ;  /* 0x00000005040472a5 */ /* 0x000fc8000f8e003f */
[----:B------:R-:W2:Y:S01]  /*1180*/  LDC R0, c[0x0][0x14] ;  /* 0x00000500ff007b82 */ /* 0x000ea20000000800 */
[----:B0-----:R-:W-:-:S04]  /*1190*/  @P1 IMAD.WIDE.U32 R16, R17, UR12, R6 ;  /* 0x0000000c11101c25 */ /* 0x001fc8000f8e0006 */
[----:B------:R-:W-:Y:S02]  /*11a0*/  @P1 IMAD.IADD R17, R17, 0x1, R9 ;  /* 0x0000000111111824 */ /* 0x000fe400078e0209 */
[----:B------:R-:W-:Y:S02]  /*11b0*/  IMAD.MOV.U32 R9, RZ, RZ, RZ ;  /* 0x000000ffff097224 */ /* 0x000fe400078e00ff */
[----:B-1----:R-:W-:-:S04]  /*11c0*/  @!P1 IMAD.WIDE.U32 R8, R6, R11, R8 ;  /* 0x0000000b06089225 */ /* 0x002fc800078e0008 */
[----:B------:R-:W-:Y:S02]  /*11d0*/  @!P1 IMAD.MOV.U32 R16, RZ, RZ, R8 ;  /* 0x000000ffff109224 */ /* 0x000fe400078e0008 */
[----:B--2---:R-:W-:-:S04]  /*11e0*/  IMAD.WIDE.U32 R12, R0, UR4, RZ ;  /* 0x00000004000c7c25 */ /* 0x004fc8000f8e00ff */
[----:B------:R-:W-:Y:S01]  /*11f0*/  IMAD R10, R0, UR5, RZ ;  /* 0x00000005000a7c24 */ /* 0x000fe2000f8e02ff */
[----:B------:R0:W-:Y:S01]  /*1200*/  STL.64 [R1], R12 ;  /* 0x0000000c01007387 */ /* 0x0001e20000100a00 */
[----:B------:R-:W-:Y:S02]  /*1210*/  @!P1 IMAD.MOV.U32 R17, RZ, RZ, R9 ;  /* 0x000000ffff119224 */ /* 0x000fe400078e0009 */
[----:B------:R-:W-:Y:S01]  /*1220*/  IMAD.IADD R0, R13, 0x1, R10 ;  /* 0x000000010d007824 */ /* 0x000fe200078e020a */
[----:B------:R-:W-:Y:S06]  /*1230*/  @P0 BRA `(.L_x_12) ;  /* 0x0000000000280947 */ /* 0x000fec0003800000 */
[----:B------:R-:W-:Y:S01]  /*1240*/  UIMAD.WIDE.U32 UR4, UR40, -0x45306eb3, URZ ;  /* 0xbacf914d280478a5 */ /* 0x000fe2000f8e003f */
[----:B------:R-:W-:Y:S01]  /*1250*/  IADD3 R16, P0, R16, R12, RZ ;  /* 0x0000000c10107210 */ /* 0x000fe20007f1e0ff */
[----:B------:R-:W-:Y:S02]  /*1260*/  UISETP.GE.U32.AND UP0, UPT, UR40, 0x25, UPT ;  /* 0x000000252800788c */ /* 0x000fe4000bf06070 */
[----:B------:R-:W-:Y:S02]  /*1270*/  UIADD3 UR4, -UR5, UR40, URZ ;  /* 0x0000002805047290 */ /* 0x000fe4000fffe13f */
[----:B------:R-:W-:Y:S01]  /*1280*/  IMAD.X R17, R0, 0x1, R17, P0 ;  /* 0x0000000100117824 */ /* 0x000fe200000e0611 */
[----:B------:R-:W-:Y:S01]  /*1290*/  UMOV UR38, URZ ;  /* 0x0000003f00267c82 */ /* 0x000fe20008000000 */
[----:B------:R-:W-:-:S04]  /*12a0*/  ULEA.HI UR4, UR4, UR5, URZ, 0x1f ;  /* 0x0000000504047291 */ /* 0x000fc8000f8ff83f */
[----:B------:R-:W-:-:S04]  /*12b0*/  USHF.R.U32.HI UR4, URZ, 0x5, UR4 ;  /* 0x000000053f047899 */ /* 0x000fc80008011604 */
[----:B------:R-:W-:Y:S02]  /*12c0*/  @UP0 ULOP3.LUT UR38, UR4, 0x1, URZ, 0xc0, !UPT ;  /* 0x0000000104260892 */ /* 0x000fe4000f8ec03f */
[----:B------:R-:W-:-:S12]  /*12d0*/  UIMAD UR39, UR4, -0x25, UR40 ;  /* 0xffffffdb042778a4 */ /* 0x000fd8000f8e0228 */
.L_x_12:
[----:B------:R-:W-:Y:S01]  /*12e0*/  ISETP.GE.U32.AND P0, PT, R16, UR8, PT ;  /* 0x0000000810007c0c */ /* 0x000fe2000bf06070 */
[----:B------:R-:W-:Y:S01]  /*12f0*/  IMAD.MOV.U32 R22, RZ, RZ, -0x1 ;  /* 0xffffffffff167424 */ /* 0x000fe200078e00ff */
[----:B------:R-:W-:Y:S01]  /*1300*/  PRMT R8, RZ, 0x7610, R8 ;  /* 0x00007610ff087816 */ /* 0x000fe20000000008 */
[----:B------:R-:W-:Y:S01]  /*1310*/  IMAD.MOV.U32 R18, RZ, RZ, -0x1 ;  /* 0xffffffffff127424 */ /* 0x000fe200078e00ff */
[----:B------:R-:W-:Y:S01]  /*1320*/  ISETP.GE.U32.AND.EX P0, PT, R17, UR9, PT, P0 ;  /* 0x0000000911007c0c */ /* 0x000fe2000bf06100 */
[----:B------:R-:W-:-:S12]  /*1330*/  IMAD.MOV.U32 R19, RZ, RZ, -0x1 ;  /* 0xffffffffff137424 */ /* 0x000fd800078e00ff */
[----:B------:R-:W-:Y:S05]  /*1340*/  @P0 BRA `(.L_x_13) ;  /* 0x0000000400240947 */ /* 0x000fea0003800000 */
[----:B------:R-:W1:Y:S01]  /*1350*/  LDC.64 R18, c[0x0][0x628] ;  /* 0x00018a00ff127b82 */ /* 0x000e620000000a00 */
[----:B------:R-:W-:Y:S02]  /*1360*/  IMAD.MOV.U32 R8, RZ, RZ, R16 ;  /* 0x000000ffff087224 */ /* 0x000fe400078e0010 */
[----:B------:R-:W-:-:S05]  /*1370*/  IMAD.MOV.U32 R9, RZ, RZ, R17 ;  /* 0x000000ffff097224 */ /* 0x000fca00078e0011 */
[----:B------:R-:W2:Y:S08]  /*1380*/  LDC R22, c[0x0][0x630] ;  /* 0x00018c00ff167b82 */ /* 0x000eb00000000800 */
[----:B------:R-:W3:Y:S01]  /*1390*/  LDC.64 R26, c[0x0][0x620] ;  /* 0x00018800ff1a7b82 */ /* 0x000ee20000000a00 */
[----:B-1----:R-:W-:-:S04]  /*13a0*/  ISETP.NE.U32.AND P0, PT, R18, RZ, PT ;  /* 0x000000ff1200720c */ /* 0x002fc80003f05070 */
[----:B------:R-:W-:-:S13]  /*13b0*/  ISETP.NE.AND.EX P0, PT, R19, RZ, PT, P0 ;  /* 0x000000ff1300720c */ /* 0x000fda0003f05300 */
[----:B--23--:R-:W-:Y:S05]  /*13c0*/  @!P0 BRA `(.L_x_14) ;  /* 0x0000000000288947 */ /* 0x00cfea0003800000 */
[----:B0-----:R-:W0:Y:S02]  /*13d0*/  LDC R13, c[0x0][0x634] ;  /* 0x00018d00ff0d7b82 */ /* 0x001e240000000800 */
[----:B0-----:R-:W-:-:S05]  /*13e0*/  IADD3 R13, P0, R16, R13, RZ ;  /* 0x0000000d100d7210 */ /* 0x001fca0007f1e0ff */
[----:B------:R-:W-:-:S04]  /*13f0*/  IMAD.X R15, RZ, RZ, R17, P0 ;  /* 0x000000ffff0f7224 */ /* 0x000fc800000e0611 */
[----:B------:R-:W-:-:S04]  /*1400*/  IMAD.WIDE.U32 R8, R15, R18, RZ ;  /* 0x000000120f087225 */ /* 0x000fc800078e00ff */
[----:B------:R-:W-:-:S04]  /*1410*/  IMAD.WIDE.U32 R10, P0, R13, R19, R8 ;  /* 0x000000130d0a7225 */ /* 0x000fc80007800008 */
[----:B------:R-:W-:-:S04]  /*1420*/  IMAD.WIDE.U32 R8, R13, R18, RZ ;  /* 0x000000120d087225 */ /* 0x000fc800078e00ff */
[----:B------:R-:W-:Y:S01]  /*1430*/  IMAD.X R13, RZ, RZ, RZ, P0 ;  /* 0x000000ffff0d7224 */ /* 0x000fe200000e06ff */
[----:B------:R-:W-:Y:S01]  /*1440*/  IADD3 RZ, P0, R9, R10, RZ ;  /* 0x0000000a09ff7210 */ /* 0x000fe20007f1e0ff */
[----:B------:R-:W-:-:S04]  /*1450*/  IMAD.MOV.U32 R12, RZ, RZ, R11 ;  /* 0x000000ffff0c7224 */ /* 0x000fc800078e000b */
[----:B------:R-:W-:-:S08]  /*1460*/  IMAD.WIDE.U32.X R8, R15, R19, R12, P0 ;  /* 0x000000130f087225 */ /* 0x000fd000000e040c */
.L_x_14:
[----:B------:R-:W1:Y:S01]  /*1470*/  LDC.64 R28, c[0x0][0x640] ;  /* 0x00019000ff1c7b82 */ /* 0x000e620000000a00 */
[-CC-:B------:R-:W-:Y:S01]  /*1480*/  SHF.R.U64 R32, R8, R22.reuse, R9.reuse ;  /* 0x0000001608207219 */ /* 0x180fe20000001209 */
[----:B------:R-:W-:Y:S01]  /*1490*/  IMAD.MOV.U32 R31, RZ, RZ, 0x1 ;  /* 0x00000001ff1f7424 */ /* 0x000fe200078e00ff */
[----:B------:R-:W-:Y:S02]  /*14a0*/  SHF.R.U32.HI R8, RZ, R22, R9 ;  /* 0x00000016ff087219 */ /* 0x000fe40000011609 */
[----:B------:R-:W-:-:S03]  /*14b0*/  IADD3 R11, P0, RZ, -R32, RZ ;  /* 0x80000020ff0b7210 */ /* 0x000fc60007f1e0ff */
[----:B0-----:R-:W0:Y:S02]  /*14c0*/  LDC R12, c[0x0][0x618] ;  /* 0x00018600ff0c7b82 */ /* 0x001e240000000800 */
[----:B------:R-:W-:-:S04]  /*14d0*/  IMAD.X R9, RZ, RZ, ~R8, P0 ;  /* 0x000000ffff097224 */ /* 0x000fc800000e0e08 */
[-C--:B------:R-:W-:Y:S02]  /*14e0*/  IMAD R10, R9, R26.reuse, RZ ;  /* 0x0000001a090a7224 */ /* 0x080fe400078e02ff */
[----:B------:R-:W2:Y:S01]  /*14f0*/  LDC R13, c[0x0][0x608] ;  /* 0x00018200ff0d7b82 */ /* 0x000ea20000000800 */
[----:B------:R-:W-:-:S04]  /*1500*/  IMAD.WIDE.U32 R8, R11, R26, R16 ;  /* 0x0000001a0b087225 */ /* 0x000fc800078e0010 */
[----:B------:R-:W-:-:S03]  /*1510*/  IMAD R11, R11, R27, R10 ;  /* 0x0000001b0b0b7224 */ /* 0x000fc600078e020a */
[----:B------:R-:W3:Y:S01]  /*1520*/  LDC R18, c[0x0][0x658] ;  /* 0x00019600ff127b82 */ /* 0x000ee20000000800 */
[----:B------:R-:W-:Y:S01]  /*1530*/  IMAD.IADD R9, R9, 0x1, R11 ;  /* 0x0000000109097824 */ /* 0x000fe200078e020b */
[----:B-1----:R-:W-:Y:S01]  /*1540*/  ISETP.NE.U32.AND P0, PT, R28, RZ, PT ;  /* 0x000000ff1c00720c */ /* 0x002fe20003f05070 */
[----:B------:R-:W-:-:S03]  /*1550*/  IMAD.MOV.U32 R11, RZ, RZ, -0x1 ;  /* 0xffffffffff0b7424 */ /* 0x000fc600078e00ff */
[----:B------:R-:W-:Y:S02]  /*1560*/  ISETP.NE.AND.EX P0, PT, R29, RZ, PT, P0 ;  /* 0x000000ff1d00720c */ /* 0x000fe40003f05300 */
[----:B------:R-:W1:Y:S01]  /*1570*/  LDC R27, c[0x0][0x600] ;  /* 0x00018000ff1b7b82 */ /* 0x000e620000000800 */
[-CC-:B0-----:R-:W-:Y:S02]  /*1580*/  SHF.R.U64 R25, R8, R12.reuse, R9.reuse ;  /* 0x0000000c08197219 */ /* 0x181fe40000001209 */
[----:B------:R-:W-:-:S05]  /*1590*/  SHF.R.U32.HI R8, RZ, R12, R9 ;  /* 0x0000000cff087219 */ /* 0x000fca0000011609 */
[----:B------:R-:W0:Y:S01]  /*15a0*/  LDC R22, c[0x0][0x648] ;  /* 0x00019200ff167b82 */ /* 0x000e220000000800 */
[-CC-:B--2---:R-:W-:Y:S02]  /*15b0*/  SHF.R.U64 R34, R25, R13.reuse, R8.reuse ;  /* 0x0000000d19227219 */ /* 0x184fe40000001208 */
[----:B------:R-:W-:-:S05]  /*15c0*/  SHF.R.U32.HI R9, RZ, R13, R8 ;  /* 0x0000000dff097219 */ /* 0x000fca0000011608 */
[----:B------:R-:W2:Y:S01]  /*15d0*/  LDC R26, c[0x0][0x638] ;  /* 0x00018e00ff1a7b82 */ /* 0x000ea20000000800 */
[-C--:B---3--:R-:W-:Y:S02]  /*15e0*/  SHF.L.U32 R8, R11, R18.reuse, RZ ;  /* 0x000000120b087219 */ /* 0x088fe400000006ff */
[--C-:B------:R-:W-:Y:S02]  /*15f0*/  SHF.R.U64 R36, R34, R18, R9.reuse ;  /* 0x0000001222247219 */ /* 0x100fe40000001209 */
[----:B------:R-:W-:Y:S02]  /*1600*/  LOP3.LUT R15, RZ, R8, RZ, 0x33, !PT ;  /* 0x00000008ff0f7212 */ /* 0x000fe400078e33ff */
[----:B------:R-:W-:Y:S01]  /*1610*/  SHF.R.U32.HI R9, RZ, R18, R9 ;  /* 0x00000012ff097219 */ /* 0x000fe20000011609 */
[----:B------:R-:W3:Y:S01]  /*1620*/  LDC R30, c[0x0][0x610] ;  /* 0x00018400ff1e7b82 */ /* 0x000ee20000000800 */
[----:B------:R-:W-:Y:S01]  /*1630*/  IMAD.MOV.U32 R8, RZ, RZ, R36 ;  /* 0x000000ffff087224 */ /* 0x000fe200078e0024 */
[----:B------:R-:W-:Y:S06]  /*1640*/  @!P0 BRA `(.L_x_15) ;  /* 0x0000000000288947 */ /* 0x000fec0003800000 */
[----:B------:R-:W4:Y:S02]  /*1650*/  LDC R13, c[0x0][0x64c] ;  /* 0x00019300ff0d7b82 */ /* 0x000f240000000800 */
[----:B----4-:R-:W-:-:S05]  /*1660*/  IADD3 R13, P0, R36, R13, RZ ;  /* 0x0000000d240d7210 */ /* 0x010fca0007f1e0ff */
        /* <DEDUP_REMOVED lines=8> */
.L_x_15:
[----:B0-----:R-:W-:Y:S01]  /*16f0*/  SHF.R.U64 R9, R8, R22, R9 ;  /* 0x0000001608097219 */ /* 0x001fe20000001209 */
[----:B-1----:R-:W-:Y:S01]  /*1700*/  VIADD R10, R27, 0xffffffff ;  /* 0xffffffff1b0a7836 */ /* 0x002fe20000000000 */
[----:B------:R-:W-:Y:S01]  /*1710*/  SHF.L.U32 R7, R31, R18, RZ ;  /* 0x000000121f077219 */ /* 0x000fe200000006ff */
[----:B------:R-:W-:Y:S01]  /*1720*/  @P1 IMAD R20, R21, R24, R6 ;  /* 0x0000001815141224 */ /* 0x000fe200078e0206 */
[----:B------:R-:W-:Y:S01]  /*1730*/  LOP3.LUT R8, R34, R15, RZ, 0xc0, !PT ;  /* 0x0000000f22087212 */ /* 0x000fe200078ec0ff */
[----:B------:R-:W-:Y:S01]  /*1740*/  IMAD.MOV R11, RZ, RZ, -R9 ;  /* 0x000000ffff0b7224 */ /* 0x000fe200078e0a09 */
[----:B------:R-:W-:Y:S01]  /*1750*/  LOP3.LUT R10, R25, R10, RZ, 0xc0, !PT ;  /* 0x0000000a190a7212 */ /* 0x000fe200078ec0ff */
[----:B------:R-:W-:Y:S02]  /*1760*/  IMAD.MOV.U32 R19, RZ, RZ, R32 ;  /* 0x000000ffff137224 */ /* 0x000fe400078e0020 */
[----:B------:R-:W-:Y:S02]  /*1770*/  IMAD R7, R7, R9, R8 ;  /* 0x0000000907077224 */ /* 0x000fe400078e0208 */
[----:B--2---:R-:W-:-:S02]  /*1780*/  IMAD R6, R11, R26, R36 ;  /* 0x0000001a0b067224 */ /* 0x004fc400078e0224 */
[----:B---3--:R-:W-:Y:S02]  /*1790*/  IMAD R22, R7, R30, R20 ;  /* 0x0000001e07167224 */ /* 0x008fe400078e0214 */
[----:B------:R-:W-:Y:S02]  /*17a0*/  IMAD R7, R6, R27, R10 ;  /* 0x0000001b06077224 */ /* 0x000fe400078e020a */
[----:B------:R-:W-:-:S03]  /*17b0*/  IMAD.MOV.U32 R8, RZ, RZ, 0x1 ;  /* 0x00000001ff087424 */ /* 0x000fc600078e00ff */
[----:B------:R-:W-:Y:S02]  /*17c0*/  SEL R18, R7, R22, !P1 ;  /* 0x0000001607127207 */ /* 0x000fe40004800000 */
[----:B------:R-:W-:-:S07]  /*17d0*/  SEL R22, R22, R7, !P1 ;  /* 0x0000000716167207 */ /* 0x000fce0004800000 */
.L_x_13:
[----:B------:R-:W-:Y:S05]  /*17e0*/  @!P2 BRA `(.L_x_16) ;  /* 0x00000000000ca947 */ /* 0x000fea0003800000 */
[----:B------:R-:W-:Y:S01]  /*17f0*/  UCGABAR_WAIT ;  /* 0x0000000000007dc7 */ /* 0x000fe20008000000 */
[----:B------:R-:W-:Y:S01]  /*1800*/  CCTL.IVALL ;  /* 0x00000000ff00798f */ /* 0x000fe20002000000 */
[----:B------:R-:W-:Y:S05]  /*1810*/  BRA `(.L_x_17) ;  /* 0x0000000000047947 */ /* 0x000fea0003800000 */
.L_x_16:
[----:B------:R-:W-:Y:S06]  /*1820*/  BAR.SYNC.DEFER_BLOCKING 0x0 ;  /* 0x0000000000007b1d */ /* 0x000fec0000010000 */
.L_x_17:
[----:B------:R-:W-:Y:S05]  /*1830*/  @!P4 BRA `(.L_x_18) ;  /* 0x0000005000d0c947 */ /* 0x000fea0003800000 */
[----:B------:R-:W-:-:S13]  /*1840*/  ISETP.GT.U32.AND P0, PT, R33, 0x1, PT ;  /* 0x000000012100780c */ /* 0x000fda0003f04070 */
[----:B------:R-:W-:Y:S05]  /*1850*/  @P0 EXIT ;  /* 0x000000000000094d */ /* 0x000fea0003800000 */
.L_x_19:
[----:B------:R-:W-:-:S08]  /*1860*/  NOP ;  /* 0x0000000000007918 */ /* 0x000fd00000000000 */
[----:B------:R-:W1:Y:S02]  /*1870*/  USETMAXREG.TRY_ALLOC.CTAPOOL UP0, 0xe8 ;  /* 0x000000e8000079c8 */ /* 0x000e640008000600 */
[----:B-1----:R-:W-:-:S13]  /*1880*/  PLOP3.LUT P0, PT, PT, PT, UP0, 0x80, 0x0 ;  /* 0x000000000000781c */ /* 0x002fda0003f0f008 */
[----:B------:R-:W-:Y:S05]  /*1890*/  @!P0 BRA `(.L_x_19) ;  /* 0xfffffffc00f08947 */ /* 0x000fea000383ffff */
[----:B------:R-:W-:-:S13]  /*18a0*/  LOP3.LUT P0, RZ, R8, 0xff, RZ, 0xc0, !PT ;  /* 0x000000ff08ff7812 */ /* 0x000fda000780c0ff */
[----:B------:R-:W-:Y:S05]  /*18b0*/  @!P0 EXIT ;  /* 0x000000000000894d */ /* 0x000fea0003800000 */
[----:B------:R-:W2:Y:S01]  /*18c0*/  LDL.64 R10, [R1] ;  /* 0x00000000010a7983 */ /* 0x000ea20000100a00 */
[CC--:B------:R-:W-:Y:S01]  /*18d0*/  LEA.HI R5, R3.reuse, R4.reuse, RZ, 0x2 ;  /* 0x0000000403057211 */ /* 0x0c0fe200078f10ff */
[----:B------:R-:W1:Y:S01]  /*18e0*/  S2UR UR4, SR_CgaCtaId ;  /* 0x00000000000479c3 */ /* 0x000e620000008800 */
[----:B------:R-:W-:Y:S01]  /*18f0*/  LEA.HI R3, R3, R4, RZ, 0x5 ;  /* 0x0000000403037211 */ /* 0x000fe200078f28ff */
[----:B------:R-:W-:Y:S01]  /*1900*/  UISETP.LT.AND UP0, UPT, UR40, 0x1, UPT ;  /* 0x000000012800788c */ /* 0x000fe2000bf01270 */
[--C-:B------:R-:W-:Y:S01]  /*1910*/  SHF.R.S32.HI R92, RZ, 0x2, R5.reuse ;  /* 0x00000002ff5c7819 */ /* 0x100fe20000011405 */
[----:B------:R-:W-:Y:S01]  /*1920*/  UIADD3 UR5, UR43, -0x1, URZ ;  /* 0xffffffff2b057890 */ /* 0x000fe2000fffe03f */
[----:B------:R-:W-:Y:S01]  /*1930*/  SHF.R.S32.HI R7, RZ, 0x1f, R5 ;  /* 0x0000001fff077819 */ /* 0x000fe20000011405 */
[----:B------:R-:W-:Y:S01]  /*1940*/  USEL UR42, UR40, 0x1, UP0 ;  /* 0x00000001282a7887 */ /* 0x000fe20008000000 */
[----:B------:R-:W-:Y:S01]  /*1950*/  SHF.R.S32.HI R3, RZ, 0x5, R3 ;  /* 0x00000005ff037819 */ /* 0x000fe20000011403 */
[----:B------:R-:W3:Y:S01]  /*1960*/  LDC R96, c[0x0][0x658] ;  /* 0x00019600ff607b82 */ /* 0x000ee20000000800 */
[----:B------:R-:W-:Y:S01]  /*1970*/  LEA.HI R7, R7, R92, RZ, 0x3 ;  /* 0x0000005c07077211 */ /* 0x000fe200078f18ff */
[----:B------:R-:W-:Y:S01]  /*1980*/  UMOV UR41, 0x400 ;  /* 0x0000040000297882 */ /* 0x000fe20000000000 */
[----:B------:R-:W-:Y:S01]  /*1990*/  LOP3.LUT R5, R5, 0xfffffffc, RZ, 0xc0, !PT ;  /* 0xfffffffc05057812 */ /* 0x000fe200078ec0ff */
[----:B------:R-:W-:Y:S01]  /*19a0*/  UISETP.NE.AND UP0, UPT, UR5, URZ, UPT ;  /* 0x0000003f0500728c */ /* 0x000fe2000bf05270 */
[----:B------:R-:W-:Y:S01]  /*19b0*/  LOP3.LUT R7, R7, 0xfffffff8, RZ, 0xc0, !PT ;  /* 0xfffffff807077812 */ /* 0x000fe200078ec0ff */
[----:B------:R-:W-:Y:S01]  /*19c0*/  ULDC UR6, c[0x0][0x284] ;  /* 0x0000a10000067ab9 */ /* 0x000fe20000000800 */
[----:B------:R-:W-:Y:S01]  /*19d0*/  LOP3.LUT R103, R23, 0x1, RZ, 0xfc, !PT ;  /* 0x0000000117677812 */ /* 0x000fe200078efcff */
[----:B------:R-:W4:Y:S01]  /*19e0*/  LDC.64 R98, c[0x0][0x5c8] ;  /* 0x00017200ff627b82 */ /* 0x000f220000000a00 */
[----:B------:R-:W-:Y:S01]  /*19f0*/  IMAD.IADD R5, R4, 0x1, -R5 ;  /* 0x0000000104057824 */ /* 0x000fe200078e0a05 */
[----:B------:R-:W-:Y:S01]  /*1a00*/  USHF.L.U32 UR45, UR40, 0x1, URZ ;  /* 0x00000001282d7899 */ /* 0x000fe2000800063f */
[----:B------:R-:W-:Y:S01]  /*1a10*/  IMAD.IADD R92, R92, 0x1, -R7 ;  /* 0x000000015c5c7824 */ /* 0x000fe200078e0a07 */
[----:B------:R-:W-:Y:S01]  /*1a20*/  UIADD3 UR42, -UR42, UR40, URZ ;  /* 0x000000282a2a7290 */ /* 0x000fe2000fffe13f */
[----:B------:R-:W-:-:S02]  /*1a30*/  IMAD.MOV.U32 R7, RZ, RZ, 0x1 ;  /* 0x00000001ff077424 */ /* 0x000fc400078e00ff */
[--C-:B------:R-:W-:Y:S01]  /*1a40*/  IMAD R102, R3, -0x10, -R92.reuse ;  /* 0xfffffff003667824 */ /* 0x100fe200078e0a5c */
[----:B------:R-:W0:Y:S01]  /*1a50*/  LDC R6, c[0x0][0x288] ;  /* 0x0000a200ff067b82 */ /* 0x000e220000000800 */
[--C-:B------:R-:W-:Y:S01]  /*1a60*/  SHF.R.S32.HI R93, RZ, 0x1f, R92.reuse ;  /* 0x0000001fff5d7819 */ /* 0x100fe2000001145c */
[----:B-1----:R-:W-:Y:S01]  /*1a70*/  ULEA UR41, UR4, UR41, 0x18 ;  /* 0x0000002904297291 */ /* 0x002fe2000f8ec03f */
[----:B------:R-:W-:Y:S01]  /*1a80*/  IMAD.SHL.U32 R94, R5, 0x2, RZ ;  /* 0x00000002055e7824 */ /* 0x000fe200078e00ff */
[----:B------:R-:W-:Y:S01]  /*1a90*/  USHF.L.U32 UR4, UR5, 0x3, URZ ;  /* 0x0000000305047899 */ /* 0x000fe2000800063f */
[----:B------:R-:W-:Y:S01]  /*1aa0*/  VIADD R102, R102, UR6 ;  /* 0x0000000666667c36 */ /* 0x000fe20008000000 */
[----:B------:R-:W-:Y:S01]  /*1ab0*/  USEL UR5, URZ, 0x1, UP0 ;  /* 0x000000013f057887 */ /* 0x000fe20008000000 */
[----:B------:R-:W-:Y:S01]  /*1ac0*/  IMAD.WIDE R92, R3, 0x10, R92 ;  /* 0x00000010035c7825 */ /* 0x000fe200078e025c */
[----:B------:R-:W-:Y:S01]  /*1ad0*/  UIADD3 UR46, UR41, 0x260, URZ ;  /* 0x00000260292e7890 */ /* 0x000fe2000fffe03f */
[----:B------:R-:W-:Y:S01]  /*1ae0*/  SHF.R.S32.HI R95, RZ, 0x1f, R94 ;  /* 0x0000001fff5f7819 */ /* 0x000fe2000001145e */
[----:B------:R-:W-:Y:S01]  /*1af0*/  ULOP3.LUT UR4, UR4, 0x8, URZ, 0xc0, !UPT ;  /* 0x0000000804047892 */ /* 0x000fe2000f8ec03f */
[----:B------:R-:W-:Y:S01]  /*1b00*/  IMAD.MOV.U32 R3, RZ, RZ, -0x1 ;  /* 0xffffffffff037424 */ /* 0x000fe200078e00ff */
[----:B------:R-:W-:Y:S01]  /*1b10*/  ULEA UR43, UR43, UR46, 0x3 ;  /* 0x0000002e2b2b7291 */ /* 0x000fe2000f8e183f */
[----:B------:R-:W-:Y:S01]  /*1b20*/  IMAD.U32 R104, RZ, RZ, UR5 ;  /* 0x00000005ff687e24 */ /* 0x000fe2000f8e00ff */
[----:B------:R-:W-:-:S02]  /*1b30*/  ULOP3.LUT UR47, UR4, 0x8, URZ, 0x3c, !UPT ;  /* 0x00000008042f7892 */ /* 0x000fc4000f8e3c3f */
[-C--:B---3--:R-:W-:Y:S01]  /*1b40*/  SHF.L.U32 R3, R3, R96.reuse, RZ ;  /* 0x0000006003037219 */ /* 0x088fe200000006ff */
[----:B------:R-:W-:Y:S01]  /*1b50*/  ULOP3.LUT UR44, UR4, 0x18, URZ, 0x3c, !UPT ;  /* 0x00000018042c7892 */ /* 0x000fe2000f8e3c3f */
[C---:B----4-:R-:W-:Y:S01]  /*1b60*/  SHF.L.U64.HI R97, R98.reuse, 0x3, R99 ;  /* 0x0000000362617819 */ /* 0x050fe20000010263 */
[----:B------:R-:W-:Y:S01]  /*1b70*/  IMAD.SHL.U32 R98, R98, 0x8, RZ ;  /* 0x0000000862627824 */ /* 0x000fe200078e00ff */
[----:B------:R-:W-:Y:S02]  /*1b80*/  SHF.L.U32 R96, R7, R96, RZ ;  /* 0x0000006007607219 */ /* 0x000fe400000006ff */
[----:B------:R-:W-:Y:S01]  /*1b90*/  LOP3.LUT R101, RZ, R3, RZ, 0x33, !PT ;  /* 0x00000003ff657212 */ /* 0x000fe200078e33ff */
[----:B0-----:R-:W-:Y:S01]  /*1ba0*/  IMAD R99, R5, -0x2, R6 ;  /* 0xfffffffe05637824 */ /* 0x001fe200078e0206 */
[----:B--2---:R-:W-:-:S07]  /*1bb0*/  SHF.L.U64.HI R100, R10, 0x1, R0 ;  /* 0x000000010a647819 */ /* 0x004fce0000010200 */
.L_x_169:
[----:B------:R-:W-:-:S04]  /*1bc0*/  SHF.L.U32 R0, R104, 0x1f, RZ ;  /* 0x0000001f68007819 */ /* 0x000fc800000006ff */
[----:B------:R-:W0:Y:S02]  /*1bd0*/  SYNCS.PHASECHK.TRANS64.TRYWAIT P0, [UR43+-0x8], R0 ;  /* 0xfffff800ff0075a7 */ /* 0x000e24000800016b */
[----:B01-34-:R-:W-:Y:S05]  /*1be0*/  @!P0 BRA `(.L_x_20) ;  /* 0x0000007000948947 */ /* 0x01bfea0003800000 */
.L_x_224:
[----:B------:R-:W-:Y:S02]  /*1bf0*/  ULDC UR4, c[0x0][0x28c] ;  /* 0x0000a30000047ab9 */ /* 0x000fe40000000800 */
[----:B------:R-:W-:-:S13]  /*1c00*/  ISETP.LT.AND P0, PT, RZ, UR4, PT ;  /* 0x00000004ff007c0c */ /* 0x000fda000bf01270 */
[----:B------:R-:W-:Y:S05]  /*1c10*/  @P0 BRA `(.L_x_21) ;  /* 0x0000000000400947 */ /* 0x000fea0003800000 */
[----:B0-----:R-:W-:Y:S01]  /*1c20*/  MOV R0, 0x0 ;  /* 0x0000000000007802 */ /* 0x001fe20000000f00 */
[----:B------:R-:W-:Y:S01]  /*1c30*/  ULDC.64 UR4, c[0x4][0x68] ;  /* 0x01001a0000047ab9 */ /* 0x000fe20000000a00 */
[----:B------:R-:W-:Y:S01]  /*1c40*/  ULDC.64 UR6, c[0x4][0x8] ;  /* 0x0100020000067ab9 */ /* 0x000fe20000000a00 */
[----:B------:R-:W-:Y:S01]  /*1c50*/  IMAD.U32 R4, RZ, RZ, UR4 ;  /* 0x00000004ff047e24 */ /* 0x000fe2000f8e00ff */
[----:B------:R0:W1:Y:S01]  /*1c60*/  LDC.64 R14, c[0x4][R0] ;  /* 0x01000000000e7b82 */ /* 0x0000620000000a00 */
[----:B------:R-:W-:Y:S01]  /*1c70*/  IMAD.U32 R5, RZ, RZ, UR5 ;  /* 0x00000005ff057e24 */ /* 0x000fe2000f8e00ff */
[----:B------:R-:W-:Y:S01]  /*1c80*/  ULDC.64 UR4, c[0x4][0x70] ;  /* 0x01001c0000047ab9 */ /* 0x000fe20000000a00 */
[----:B------:R-:W-:Y:S02]  /*1c90*/  IMAD.U32 R10, RZ, RZ, UR6 ;  /* 0x00000006ff0a7e24 */ /* 0x000fe4000f8e00ff */
[----:B------:R-:W-:Y:S02]  /*1ca0*/  IMAD.U32 R6, RZ, RZ, UR4 ;  /* 0x00000004ff067e24 */ /* 0x000fe4000f8e00ff */
[----:B------:R-:W-:-:S02]  /*1cb0*/  IMAD.U32 R7, RZ, RZ, UR5 ;  /* 0x00000005ff077e24 */ /* 0x000fc4000f8e00ff */
[----:B------:R-:W-:Y:S02]  /*1cc0*/  IMAD.U32 R11, RZ, RZ, UR7 ;  /* 0x00000007ff0b7e24 */ /* 0x000fe4000f8e00ff */
[----:B------:R-:W-:Y:S02]  /*1cd0*/  IMAD.MOV.U32 R8, RZ, RZ, 0x1e1 ;  /* 0x000001e1ff087424 */ /* 0x000fe400078e00ff */
[----:B------:R-:W-:Y:S02]  /*1ce0*/  IMAD.MOV.U32 R12, RZ, RZ, 0x1 ;  /* 0x00000001ff0c7424 */ /* 0x000fe400078e00ff */
[----:B0-----:R-:W-:-:S07]  /*1cf0*/  IMAD.MOV.U32 R13, RZ, RZ, RZ ;  /* 0x000000ffff0d7224 */ /* 0x001fce00078e00ff */
[----:B------:R-:W-:-:S07]  /*1d00*/  LEPC R20, `(.L_x_21) ;  /* 0x000000001014794e */ /* 0x000fce0000000000 */
[----:B-1---5:R-:W-:Y:S05]  /*1d10*/  CALL.ABS.NOINC R14 ;  /* 0x000000000e007343 */ /* 0x022fea0003c00000 */
.L_x_21:
[----:B------:R-:W-:-:S13]  /*1d20*/  ISETP.NE.AND P0, PT, R103, 0x3, PT ;  /* 0x000000036700780c */ /* 0x000fda0003f05270 */
[----:B------:R-:W-:Y:S05]  /*1d30*/  @!P0 BRA `(.L_x_22) ;  /* 0x0000000000048947 */ /* 0x000fea0003800000 */
[----:B------:R-:W-:Y:S01]  /*1d40*/  BPT.TRAP 0x1 ;  /* 0x000000040000795c */ /* 0x000fe20000300000 */
.L_x_22:
[----:B0-----:R-:W-:Y:S02]  /*1d50*/  IMAD.U32 R3, RZ, RZ, UR39 ;  /* 0x00000027ff037e24 */ /* 0x001fe4000f8e00ff */
[----:B------:R-:W-:-:S03]  /*1d60*/  IMAD.U32 R0, RZ, RZ, UR38 ;  /* 0x00000026ff007e24 */ /* 0x000fc6000f8e00ff */
[----:B------:R-:W-:Y:S02]  /*1d70*/  LEA R3, R3, UR41, 0x3 ;  /* 0x0000002903037c11 */ /* 0x000fe4000f8e18ff */
[----:B------:R-:W-:-:S04]  /*1d80*/  SHF.L.U32 R0, R0, 0x1f, RZ ;  /* 0x0000001f00007819 */ /* 0x000fc800000006ff */
[----:B------:R0:W1:Y:S01]  /*1d90*/  SYNCS.PHASECHK.TRANS64.TRYWAIT P1, [R3+URZ], R0 ;  /* 0x00000000030075a7 */ /* 0x000062000802017f */
[----:B------:R-:W-:Y:S05]  /*1da0*/  @!P0 BRA `(.L_x_23) ;  /* 0x0000000000048947 */ /* 0x000fea0003800000 */
[----:B------:R-:W-:Y:S01]  /*1db0*/  BPT.TRAP 0x1 ;  /* 0x000000040000795c */ /* 0x000fe20000300000 */
.L_x_23:
[----:B------:R-:W-:-:S05]  /*1dc0*/  IMAD.U32 R4, RZ, RZ, UR42 ;  /* 0x0000002aff047e24 */ /* 0x000fca000f8e00ff */
[----:B------:R-:W-:Y:S01]  /*1dd0*/  ISETP.GE.AND P2, PT, R4, 0x1, PT ;  /* 0x000000010400780c */ /* 0x000fe20003f46270 */
[----:B-1----:R-:W-:-:S12]  /*1de0*/  @P1 BRA `(.L_x_24) ;  /* 0x0000000000081947 */ /* 0x002fd80003800000 */
[----:B------:R-:W1:Y:S02]  /*1df0*/  SYNCS.PHASECHK.TRANS64.TRYWAIT P1, [R3+URZ], R0 ;  /* 0x00000000030075a7 */ /* 0x000e64000802017f */
[----:B-1----:R-:W-:Y:S05]  /*1e00*/  @!P1 BRA `(.L_x_25) ;  /* 0x0000007000249947 */ /* 0x002fea0003800000 */
.L_x_24:
[----:B------:R-:W-:Y:S05]  /*1e10*/  WARPSYNC.ALL ;  /* 0x0000000000007948 */ /* 0x000fea0003800000 */
[----:B------:R-:W-:Y:S01]  /*1e20*/  UIADD3 UR4, UR41, 0x380, URZ ;  /* 0x0000038029047890 */ /* 0x000fe2000fffe03f */
[----:B------:R-:W-:Y:S01]  /*1e30*/  WARPGROUP.ARRIVE ;  /* 0x00000000000079c5 */ /* 0x000fe20000000000 */
[----:B------:R-:W-:Y:S02]  /*1e40*/  UIADD3 UR5, UR41, 0x12b80, URZ ;  /* 0x00012b8029057890 */ /* 0x000fe4000fffe03f */
[----:B------:R-:W-:Y:S02]  /*1e50*/  USHF.R.U32.HI UR4, URZ, 0x4, UR4 ;  /* 0x000000043f047899 */ /* 0x000fe40008011604 */
[----:B------:R-:W-:-:S02]  /*1e60*/  USHF.R.U32.HI UR5, URZ, 0x4, UR5 ;  /* 0x000000043f057899 */ /* 0x000fc40008011605 */
[----:B------:R-:W-:Y:S02]  /*1e70*/  ULOP3.LUT UR4, UR4, 0x3fff, URZ, 0xc0, !UPT ;  /* 0x00003fff04047892 */ /* 0x000fe4000f8ec03f */
[----:B------:R-:W-:Y:S02]  /*1e80*/  ULOP3.LUT UR5, UR5, 0x3fff, URZ, 0xc0, !UPT ;  /* 0x00003fff05057892 */ /* 0x000fe4000f8ec03f */
[----:B------:R-:W-:Y:S02]  /*1e90*/  ULOP3.LUT UR10, UR4, 0x10000, URZ, 0xfc, !UPT ;  /* 0x00010000040a7892 */ /* 0x000fe4000f8efc3f */
[----:B------:R-:W-:Y:S02]  /*1ea0*/  ULOP3.LUT UR9, UR5, 0x10000, URZ, 0xfc, !UPT ;  /* 0x0001000005097892 */ /* 0x000fe4000f8efc3f */
[----:B------:R-:W-:Y:S02]  /*1eb0*/  ULEA UR4, UR39, UR10, 0x7 ;  /* 0x0000000a27047291 */ /* 0x000fe4000f8e383f */
[----:B------:R-:W-:Y:S01]  /*1ec0*/  ULEA UR6, UR39, UR9, 0x8 ;  /* 0x0000000927067291 */ /* 0x000fe2000f8e403f */
[----:B------:R-:W-:Y:S01]  /*1ed0*/  UMOV UR5, 0xc0000010 ;  /* 0xc000001000057882 */ /* 0x000fe20000000000 */
[----:B------:R-:W-:-:S07]  /*1ee0*/  UMOV UR7, 0xc0000010 ;  /* 0xc000001000077882 */ /* 0x000fce0000000000 */
[----:B------:R-:W-:Y:S03]  /*1ef0*/  HGMMA.64x128x16.F32 R24, gdesc[UR4], RZ, !UPT, gsb0 ;  /* 0x01e00000041879f0 */ /* 0x000fe6000c0008ff */
[----:B------:R-:W-:Y:S02]  /*1f00*/  WARPGROUP.DEPBAR.LE gsb0, 0x0 ;  /* 0x00008000000079c5 */ /* 0x000fe40000010000 */
[----:B------:R-:W-:Y:S05]  /*1f10*/  @!P2 BRA `(.L_x_26) ;  /* 0x0000000000b8a947 */ /* 0x000fea0003800000 */
[----:B------:R-:W-:Y:S01]  /*1f20*/  UIADD3 UR4, UR39, 0x1, URZ ;  /* 0x0000000127047890 */ /* 0x000fe2000fffe03f */
[----:B01----:R-:W-:Y:S02]  /*1f30*/  IMAD.U32 R0, RZ, RZ, UR42 ;  /* 0x0000002aff007e24 */ /* 0x003fe4000f8e00ff */
[----:B------:R-:W-:Y:S01]  /*1f40*/  IMAD.U32 R3, RZ, RZ, UR39 ;  /* 0x00000027ff037e24 */ /* 0x000fe2000f8e00ff */
[----:B------:R-:W-:-:S04]  /*1f50*/  UISETP.NE.AND UP0, UPT, UR4, 0x25, UPT ;  /* 0x000000250400788c */ /* 0x000fc8000bf05270 */
[----:B------:R-:W-:Y:S02]  /*1f60*/  USEL UR5, URZ, 0x1, UP0 ;  /* 0x000000013f057887 */ /* 0x000fe40008000000 */
[----:B------:R-:W-:Y:S02]  /*1f70*/  USEL UR8, UR4, URZ, UP0 ;  /* 0x0000003f04087287 */ /* 0x000fe40008000000 */
[----:B------:R-:W-:-:S06]  /*1f80*/  ULOP3.LUT UR5, UR38, UR5, URZ, 0x3c, !UPT ;  /* 0x0000000526057292 */ /* 0x000fcc000f8e3c3f */
[----:B------:R-:W-:-:S07]  /*1f90*/  IMAD.U32 R6, RZ, RZ, UR5 ;  /* 0x00000005ff067e24 */ /* 0x000fce000f8e00ff */
.L_x_33:
[----:B------:R-:W-:Y:S05]  /*1fa0*/  @!P0 BRA `(.L_x_27) ;  /* 0x0000000000048947 */ /* 0x000fea0003800000 */
[----:B------:R-:W-:Y:S01]  /*1fb0*/  BPT.TRAP 0x1 ;  /* 0x000000040000795c */ /* 0x000fe20000300000 */
.L_x_27:
[----:B------:R-:W-:Y:S01]  /*1fc0*/  ULEA UR4, UR8, UR41, 0x3 ;  /* 0x0000002908047291 */ /* 0x000fe2000f8e183f */
[----:B------:R-:W-:-:S08]  /*1fd0*/  SHF.L.U32 R4, R6, 0x1f, RZ ;  /* 0x0000001f06047819 */ /* 0x000fd000000006ff */
[----:B------:R0:W1:Y:S01]  /*1fe0*/  SYNCS.PHASECHK.TRANS64.TRYWAIT P1, [UR4], R4 ;  /* 0x00000004ff0075a7 */ /* 0x0000620008020144 */
[----:B------:R-:W-:Y:S05]  /*1ff0*/  @!P0 BRA `(.L_x_28) ;  /* 0x0000000000048947 */ /* 0x000fea0003800000 */
[----:B------:R-:W-:Y:S01]  /*2000*/  BPT.TRAP 0x1 ;  /* 0x000000040000795c */ /* 0x000fe20000300000 */
.L_x_28:
[----:B-1----:R-:W-:Y:S05]  /*2010*/  @P1 BRA `(.L_x_29) ;  /* 0x0000000000081947 */ /* 0x002fea0003800000 */
[----:B------:R-:W1:Y:S02]  /*2020*/  SYNCS.PHASECHK.TRANS64.TRYWAIT P1, [UR4], R4 ;  /* 0x00000004ff0075a7 */ /* 0x000e640008020144 */
[----:B-1----:R-:W-:Y:S05]  /*2030*/  @!P1 BRA `(.L_x_30) ;  /* 0x0000006c00ac9947 */ /* 0x002fea0003800000 */
.L_x_29:
[----:B------:R-:W-:Y:S01]  /*2040*/  ULEA UR4, UR8, UR10, 0x7 ;  /* 0x0000000a08047291 */ /* 0x000fe2000f8e383f */
[----:B------:R-:W-:Y:S01]  /*2050*/  WARPGROUP.ARRIVE ;  /* 0x00000000000079c5 */ /* 0x000fe20000000000 */
[----:B------:R-:W-:Y:S01]  /*2060*/  ULEA UR6, UR8, UR9, 0x8 ;  /* 0x0000000908067291 */ /* 0x000fe2000f8e403f */
[----:B------:R-:W-:Y:S01]  /*2070*/  UMOV UR5, 0xc0000010 ;  /* 0xc000001000057882 */ /* 0x000fe20000000000 */
[----:B------:R-:W-:-:S07]  /*2080*/  UMOV UR7, 0xc0000010 ;  /* 0xc000001000077882 */ /* 0x000fce0000000000 */
[----:B------:R-:W-:Y:S03]  /*2090*/  HGMMA.64x128x16.F32 R24, gdesc[UR4], R24, gsb0 ;  /* 0x01e00000041879f0 */ /* 0x000fe60008000818 */
[----:B------:R-:W-:Y:S02]  /*20a0*/  WARPGROUP.DEPBAR.LE gsb0, 0x0 ;  /* 0x00008000000079c5 */ /* 0x000fe40000010000 */
[----:B------:R-:W-:Y:S05]  /*20b0*/  @!P0 BRA `(.L_x_31) ;  /* 0x0000000000048947 */ /* 0x000fea0003800000 */
[----:B------:R-:W-:Y:S01]  /*20c0*/  BPT.TRAP 0x1 ;  /* 0x000000040000795c */ /* 0x000fe20000300000 */
.L_x_31:
[----:B------:R-:W-:-:S13]  /*20d0*/  ISETP.NE.AND P1, PT, R89, RZ, PT ;  /* 0x000000ff5900720c */ /* 0x000fda0003f25270 */
[----:B01----:R-:W-:-:S05]  /*20e0*/  @P1 LEA R4, R3, UR41, 0x3 ;  /* 0x0000002903041c11 */ /* 0x003fca000f8e18ff */
[----:B------:R-:W-:-:S05]  /*20f0*/  @P1 VIADD R5, R4, 0x128 ;  /* 0x0000012804051836 */ /* 0x000fca0000000000 */
[----:B------:R-:W-:-:S04]  /*2100*/  @P1 PRMT R5, R88, 0x654, R5 ;  /* 0x0000065458051816 */ /* 0x000fc80000000005 */
[----:B------:R0:W-:Y:S01]  /*2110*/  @P1 SYNCS.ARRIVE.TRANS64.RED.A1T0 RZ, [R5+URZ], RZ ;  /* 0x000000ff05ff19a7 */ /* 0x0001e2000810043f */
[----:B------:R-:W-:-:S13]  /*2120*/  ISETP.GT.U32.AND P1, PT, R23, 0x1, PT ;  /* 0x000000011700780c */ /* 0x000fda0003f24070 */
[----:B0-----:R-:W-:Y:S05]  /*2130*/  @P1 BRA `(.L_x_32) ;  /* 0x0000000000041947 */ /* 0x001fea0003800000 */
[----:B------:R-:W-:Y:S01]  /*2140*/  BPT.TRAP 0x1 ;  /* 0x000000040000795c */ /* 0x000fe20000300000 */
.L_x_32:
[----:B------:R-:W-:Y:S01]  /*2150*/  UIADD3 UR8, UR8, 0x1, URZ ;  /* 0x0000000108087890 */ /* 0x000fe2000fffe03f */
[C---:B------:R-:W-:Y:S01]  /*2160*/  ISETP.GT.AND P2, PT, R0.reuse, 0x1, PT ;  /* 0x000000010000780c */ /* 0x040fe20003f44270 */
[----:B------:R-:W-:Y:S02]  /*2170*/  VIADD R3, R3, 0x1 ;  /* 0x0000000103037836 */ /* 0x000fe40000000000 */
[----:B------:R-:W-:Y:S01]  /*2180*/  UISETP.NE.AND UP0, UPT, UR8, 0x25, UPT ;  /* 0x000000250800788c */ /* 0x000fe2000bf05270 */
[----:B------:R-:W-:Y:S02]  /*2190*/  VIADD R0, R0, 0xffffffff ;  /* 0xffffffff00007836 */ /* 0x000fe40000000000 */
[C---:B------:R-:W-:Y:S01]  /*21a0*/  ISETP.NE.AND P1, PT, R3.reuse, 0x25, PT ;  /* 0x000000250300780c */ /* 0x040fe20003f25270 */
[----:B------:R-:W-:Y:S02]  /*21b0*/  USEL UR4, URZ, 0x1, UP0 ;  /* 0x000000013f047887 */ /* 0x000fe40008000000 */
[----:B------:R-:W-:Y:S01]  /*21c0*/  USEL UR8, UR8, URZ, UP0 ;  /* 0x0000003f08087287 */ /* 0x000fe20008000000 */
[----:B------:R-:W-:-:S03]  /*21d0*/  SEL R3, R3, RZ, P1 ;  /* 0x000000ff03037207 */ /* 0x000fc60000800000 */
[----:B------:R-:W-:Y:S01]  /*21e0*/  LOP3.LUT R6, R6, UR4, RZ, 0x3c, !PT ;  /* 0x0000000406067c12 */ /* 0x000fe2000f8e3cff */
[----:B------:R-:W-:Y:S07]  /*21f0*/  @P2 BRA `(.L_x_33) ;  /* 0xfffffffc00682947 */ /* 0x000fee000383ffff */
.L_x_26:
[----:B01----:R-:W0:Y:S01]  /*2200*/  LDC R0, c[0x0][0x28c] ;  /* 0x0000a300ff007b82 */ /* 0x003e220000000800 */
[----:B------:R-:W-:-:S04]  /*2210*/  IMAD.U32 R3, RZ, RZ, UR47 ;  /* 0x0000002fff037e24 */ /* 0x000fc8000f8e00ff */
[----:B------:R1:W-:Y:S01]  /*2220*/  SYNCS.ARRIVE.TRANS64.A1T0 RZ, [R3+UR46], RZ ;  /* 0x000000ff03ff79a7 */ /* 0x0003e2000810002e */
[----:B0-----:R-:W-:-:S13]  /*2230*/  ISETP.GE.AND P1, PT, R0, 0x1, PT ;  /* 0x000000010000780c */ /* 0x001fda0003f26270 */
[----:B-1----:R-:W-:Y:S05]  /*2240*/  @!P1 BRA `(.L_x_34) ;  /* 0x0000000000509947 */ /* 0x002fea0003800000 */
[----:B------:R-:W-:Y:S05]  /*2250*/  @!P0 BRA `(.L_x_35) ;  /* 0x0000000000048947 */ /* 0x000fea0003800000 */
[----:B------:R-:W-:Y:S01]  /*2260*/  BPT.TRAP 0x1 ;  /* 0x000000040000795c */ /* 0x000fe20000300000 */
.L_x_35:
[----:B------:R-:W-:Y:S01]  /*2270*/  ISETP.NE.AND P0, PT, R89, RZ, PT ;  /* 0x000000ff5900720c */ /* 0x000fe20003f05270 */
[----:B------:R-:W-:Y:S01]  /*2280*/  BSSY B0, `(.L_x_36) ;  /* 0x000000e000007945 */ /* 0x000fe20003800000 */
[----:B------:R-:W-:-:S11]  /*2290*/  ISETP.GT.U32.AND P1, PT, R23, 0x1, PT ;  /* 0x000000011700780c */ /* 0x000fd60003f24070 */
[----:B------:R-:W-:Y:S05]  /*22a0*/  @!P0 BRA `(.L_x_37) ;  /* 0x00000000002c8947 */ /* 0x000fea0003800000 */
[----:B------:R-:W-:-:S04]  /*22b0*/  UIADD3 UR6, UR39, UR42, URZ ;  /* 0x0000002a27067290 */ /* 0x000fc8000fffe03f */
[----:B------:R-:W-:-:S04]  /*22c0*/  UIMAD.WIDE.U32 UR4, UR6, -0x45306eb3, URZ ;  /* 0xbacf914d060478a5 */ /* 0x000fc8000f8e003f */
[----:B------:R-:W-:-:S04]  /*22d0*/  UIADD3 UR4, UR6, -UR5, URZ ;  /* 0x8000000506047290 */ /* 0x000fc8000fffe03f */
[----:B------:R-:W-:-:S04]  /*22e0*/  ULEA.HI UR4, UR4, UR5, URZ, 0x1f ;  /* 0x0000000504047291 */ /* 0x000fc8000f8ff83f */
[----:B------:R-:W-:-:S04]  /*22f0*/  USHF.R.U32.HI UR4, URZ, 0x5, UR4 ;  /* 0x000000053f047899 */ /* 0x000fc80008011604 */
[----:B------:R-:W-:-:S04]  /*2300*/  UIMAD UR4, UR4, -0x25, UR6 ;  /* 0xffffffdb040478a4 */ /* 0x000fc8000f8e0206 */
[----:B------:R-:W-:-:S04]  /*2310*/  ULEA UR4, UR4, UR41, 0x3 ;  /* 0x0000002904047291 */ /* 0x000fc8000f8e183f */
[----:B------:R-:W-:-:S06]  /*2320*/  UIADD3 UR4, UR4, 0x128, URZ ;  /* 0x0000012804047890 */ /* 0x000fcc000fffe03f */
[----:B------:R-:W-:-:S05]  /*2330*/  IMAD.U32 R3, RZ, RZ, UR4 ;  /* 0x00000004ff037e24 */ /* 0x000fca000f8e00ff */
[----:B------:R-:W-:-:S04]  /*2340*/  PRMT R0, R88, 0x654, R3 ;  /* 0x0000065458007816 */ /* 0x000fc80000000003 */
[----:B------:R0:W-:Y:S03]  /*2350*/  SYNCS.ARRIVE.TRANS64.RED.A1T0 RZ, [R0+URZ], RZ ;  /* 0x000000ff00ff79a7 */ /* 0x0001e6000810043f */
.L_x_37:
[----:B------:R-:W-:Y:S05]  /*2360*/  BSYNC B0 ;  /* 0x0000000000007941 */ /* 0x000fea0003800000 */
.L_x_36:
[----:B------:R-:W-:Y:S05]  /*2370*/  @P1 BRA `(.L_x_34) ;  /* 0x0000000000041947 */ /* 0x000fea0003800000 */
[----:B------:R-:W-:Y:S01]  /*2380*/  BPT.TRAP 0x1 ;  /* 0x000000040000795c */ /* 0x000fe20000300000 */
.L_x_34:
[----:B0-----:R-:W-:Y:S01]  /*2390*/  SHF.L.U32 R0, R104, 0x1f, RZ ;  /* 0x0000001f68007819 */ /* 0x001fe200000006ff */
[----:B------:R-:W-:Y:S01]  /*23a0*/  UIADD3 UR39, UR39, UR45, URZ ;  /* 0x0000002d27277290 */ /* 0x000fe2000fffe03f */
[----:B------:R-:W-:Y:S01]  /*23b0*/  SHF.R.S32.HI R11, RZ, 0x1f, R19 ;  /* 0x0000001fff0b7819 */ /* 0x000fe20000011413 */
[----:B------:R-:W-:Y:S01]  /*23c0*/  UISETP.GE.U32.AND UP1, UPT, UR45, 0x25, UPT ;  /* 0x000000252d00788c */ /* 0x000fe2000bf26070 */
[----:B------:R-:W0:Y:S01]  /*23d0*/  SYNCS.PHASECHK.TRANS64.TRYWAIT P0, [UR43+0x8], R0 ;  /* 0x00000800ff0075a7 */ /* 0x000e22000800016b */
[----:B------:R-:W-:Y:S02]  /*23e0*/  UISETP.GT.U32.AND UP0, UPT, UR39, 0x24, UPT ;  /* 0x000000242700788c */ /* 0x000fe4000bf04070 */
[----:B------:R-:W-:Y:S02]  /*23f0*/  UIMAD.WIDE.U32 UR4, UR39, -0x45306eb3, URZ ;  /* 0xbacf914d270478a5 */ /* 0x000fe4000f8e003f */
[----:B------:R-:W-:Y:S02]  /*2400*/  UISETP.LT.U32.AND UP0, UPT, UR45, 0x25, UP0 ;  /* 0x000000252d00788c */ /* 0x000fe40008701070 */
[----:B------:R-:W-:-:S02]  /*2410*/  UIADD3 UR4, UR39, -UR5, URZ ;  /* 0x8000000527047290 */ /* 0x000fc4000fffe03f */
[----:B------:R-:W-:Y:S02]  /*2420*/  USEL UR6, URZ, 0x1, !UP0 ;  /* 0x000000013f067887 */ /* 0x000fe4000c000000 */
[----:B------:R-:W-:Y:S02]  /*2430*/  ULEA.HI UR4, UR4, UR5, URZ, 0x1f ;  /* 0x0000000504047291 */ /* 0x000fe4000f8ff83f */
[----:B------:R-:W-:Y:S02]  /*2440*/  ULOP3.LUT UR38, UR38, UR6, URZ, 0x3c, !UPT ;  /* 0x0000000626267292 */ /* 0x000fe4000f8e3c3f */
[----:B------:R-:W-:-:S04]  /*2450*/  USHF.R.U32.HI UR4, URZ, 0x5, UR4 ;  /* 0x000000053f047899 */ /* 0x000fc80008011604 */
[----:B------:R-:W-:Y:S02]  /*2460*/  @UP1 ULOP3.LUT UR38, UR38, 0x1, UR4, 0x78, !UPT ;  /* 0x0000000126261892 */ /* 0x000fe4000f8e7804 */
[----:B------:R-:W-:Y:S01]  /*2470*/  UIMAD UR39, UR4, -0x25, UR39 ;  /* 0xffffffdb042778a4 */ /* 0x000fe2000f8e0227 */
[----:B0-----:R-:W-:Y:S11]  /*2480*/  @!P0 BRA `(.L_x_38) ;  /* 0x0000006800b08947 */ /* 0x001ff60003800000 */
.L_x_225:
[----:B------:R-:W-:Y:S01]  /*2490*/  IMAD.SHL.U32 R7, R22, 0x40, RZ ;  /* 0x0000004016077824 */ /* 0x000fe200078e00ff */
[----:B------:R-:W-:Y:S01]  /*24a0*/  ULDC UR6, c[0x0][0x284] ;  /* 0x0000a10000067ab9 */ /* 0x000fe20000000800 */
[----:B------:R-:W-:Y:S01]  /*24b0*/  IMAD.SHL.U32 R12, R18, 0x80, RZ ;  /* 0x00000080120c7824 */ /* 0x000fe200078e00ff */
[----:B------:R-:W-:Y:S01]  /*24c0*/  ULDC.64 UR4, c[0x0][0x5d0] ;  /* 0x0001740000047ab9 */ /* 0x000fe20000000a00 */
[----:B------:R-:W-:Y:S01]  /*24d0*/  IMAD.WIDE R20, R22, 0x40, R92 ;  /* 0x0000004016147825 */ /* 0x000fe200078e025c */
[----:B------:R-:W-:Y:S01]  /*24e0*/  ISETP.GE.AND P0, PT, R7, UR6, PT ;  /* 0x0000000607007c0c */ /* 0x000fe2000bf06270 */
[----:B------:R-:W-:Y:S01]  /*24f0*/  ULDC UR6, c[0x0][0x288] ;  /* 0x0000a20000067ab9 */ /* 0x000fe20000000800 */
[----:B------:R-:W-:Y:S01]  /*2500*/  SHF.R.S32.HI R13, RZ, 0x1f, R12 ;  /* 0x0000001fff0d7819 */ /* 0x000fe2000001140c */
[----:B0-----:R-:W-:Y:S01]  /*2510*/  IMAD R0, R11, UR4, RZ ;  /* 0x000000040b007c24 */ /* 0x001fe2000f8e02ff */
[----:B------:R-:W-:Y:S01]  /*2520*/  ISETP.GE.OR P0, PT, R12, UR6, P0 ;  /* 0x000000060c007c0c */ /* 0x000fe20008706670 */
[----:B------:R-:W-:-:S04]  /*2530*/  IMAD.WIDE.U32 R4, R19, UR4, R94 ;  /* 0x0000000413047c25 */ /* 0x000fc8000f8e005e */
[----:B------:R-:W-:Y:S01]  /*2540*/  IMAD R3, R19, UR5, R0 ;  /* 0x0000000513037c24 */ /* 0x000fe2000f8e0200 */
[----:B------:R-:W-:Y:S01]  /*2550*/  IADD3 R4, P1, R12, R4, RZ ;  /* 0x000000040c047210 */ /* 0x000fe20007f3e0ff */
[----:B------:R-:W-:Y:S02]  /*2560*/  ULDC.64 UR4, c[0x0][0x5c8] ;  /* 0x0001720000047ab9 */ /* 0x000fe40000000a00 */
[----:B------:R-:W-:Y:S01]  /*2570*/  IMAD R9, R21, UR4, RZ ;  /* 0x0000000415097c24 */ /* 0x000fe2000f8e02ff */
[----:B------:R-:W-:-:S03]  /*2580*/  IADD3.X R5, R13, R5, R3, P1, !PT ;  /* 0x000000050d057210 */ /* 0x000fc60000ffe403 */
[C---:B------:R-:W-:Y:S02]  /*2590*/  IMAD R9, R20.reuse, UR5, R9 ;  /* 0x0000000514097c24 */ /* 0x040fe4000f8e0209 */
[----:B------:R-:W-:Y:S01]  /*25a0*/  IMAD.WIDE.U32 R106, R20, UR4, R4 ;  /* 0x00000004146a7c25 */ /* 0x000fe2000f8e0004 */
[----:B------:R-:W-:Y:S06]  /*25b0*/  @P0 BRA `(.L_x_39) ;  /* 0x0000003c00dc0947 */ /* 0x000fec0003800000 */
[----:B-----5:R-:W-:Y:S01]  /*25c0*/  FSETP.NEU.AND P0, PT, R91, RZ, PT ;  /* 0x000000ff5b00720b */ /* 0x020fe20003f0d000 */
[----:B------:R-:W-:Y:S01]  /*25d0*/  IMAD.IADD R3, R99, 0x1, -R12 ;  /* 0x0000000163037824 */ /* 0x000fe200078e0a0c */
[----:B------:R-:W-:Y:S01]  /*25e0*/  BSSY B0, `(.L_x_39) ;  /* 0x00003f4000007945 */ /* 0x000fe20003800000 */
[----:B------:R-:W-:Y:S02]  /*25f0*/  IMAD.IADD R0, R102, 0x1, -R7 ;  /* 0x0000000166007824 */ /* 0x000fe400078e0a07 */
[----:B------:R-:W-:Y:S01]  /*2600*/  IMAD.IADD R9, R107, 0x1, R9 ;  /* 0x000000016b097824 */ /* 0x000fe200078e0209 */
[----:B------:R-:W-:-:S04]  /*2610*/  ISETP.GT.AND P2, PT, R3, RZ, PT ;  /* 0x000000ff0300720c */ /* 0x000fc80003f44270 */
[----:B------:R-:W-:-:S03]  /*2620*/  ISETP.GT.AND P1, PT, R0, RZ, P2 ;  /* 0x000000ff0000720c */ /* 0x000fc60001724270 */
[----:B------:R-:W-:Y:S10]  /*2630*/  @!P0 BRA `(.L_x_40) ;  /* 0x0000002c00208947 */ /* 0x000ff40003800000 */
[----:B------:R-:W0:Y:S01]  /*2640*/  LDC.64 R108, c[0x0][0x5b8] ;  /* 0x00016e00ff6c7b82 */ /* 0x000e220000000a00 */
[----:B------:R-:W-:-:S07]  /*2650*/  ULDC.64 UR4, c[0x0][0x5c0] ;  /* 0x0001700000047ab9 */ /* 0x000fce0000000a00 */
[----:B------:R-:W1:Y:S08]  /*2660*/  LDC.64 R110, c[0x0][0x5b0] ;  /* 0x00016c00ff6e7b82 */ /* 0x000e700000000a00 */
[----:B------:R-:W2:Y:S01]  /*2670*/  LDC.64 R112, c[0x0][0x5a8] ;  /* 0x00016a00ff707b82 */ /* 0x000ea20000000a00 */
[-C--:B0-----:R-:W-:Y:S02]  /*2680*/  IMAD R6, R11, R108.reuse, RZ ;  /* 0x0000006c0b067224 */ /* 0x081fe400078e02ff */
[----:B------:R-:W-:-:S04]  /*2690*/  IMAD.WIDE.U32 R4, R19, R108, R94 ;  /* 0x0000006c13047225 */ /* 0x000fc800078e005e */
[----:B------:R-:W-:Y:S01]  /*26a0*/  IMAD R105, R19, R109, R6 ;  /* 0x0000006d13697224 */ /* 0x000fe200078e0206 */
[----:B------:R-:W-:Y:S01]  /*26b0*/  IADD3 R6, P0, R12, R4, RZ ;  /* 0x000000040c067210 */ /* 0x000fe20007f1e0ff */
[----:B-1----:R-:W-:-:S03]  /*26c0*/  IMAD R4, R21, R110, RZ ;  /* 0x0000006e15047224 */ /* 0x002fc600078e02ff */
[----:B------:R-:W-:Y:S01]  /*26d0*/  IADD3.X R7, R13, R5, R105, P0, !PT ;  /* 0x000000050d077210 */ /* 0x000fe200007fe469 */
[C---:B------:R-:W-:Y:S02]  /*26e0*/  IMAD R107, R20.reuse, R111, R4 ;  /* 0x0000006f146b7224 */ /* 0x040fe400078e0204 */
[----:B------:R-:W-:-:S04]  /*26f0*/  IMAD.WIDE.U32 R4, R20, R110, R6 ;  /* 0x0000006e14047225 */ /* 0x000fc800078e0006 */
[----:B------:R-:W-:Y:S01]  /*2700*/  IMAD.IADD R5, R5, 0x1, R107 ;  /* 0x0000000105057824 */ /* 0x000fe200078e026b */
[----:B--2---:R-:W-:-:S04]  /*2710*/  LEA R10, P0, R4, R112, 0x1 ;  /* 0x00000070040a7211 */ /* 0x004fc800078008ff */
[----:B------:R-:W-:-:S05]  /*2720*/  LEA.HI.X R11, R4, R113, R5, 0x1, P0 ;  /* 0x00000071040b7211 */ /* 0x000fca00000f0c05 */
[----:B------:R-:W2:Y:S01]  /*2730*/  @P1 LDG.E.LTC128B.U16 R18, desc[UR36][R10.64] ;  /* 0x000000240a121981 */ /* 0x000ea2000c1e1520 */
[----:B------:R-:W-:Y:S01]  /*2740*/  IMAD.WIDE.U32 R4, R20, R110, R12 ;  /* 0x0000006e14047225 */ /* 0x000fe200078e000c */
[----:B------:R-:W-:Y:S02]  /*2750*/  BSSY B1, `(.L_x_41) ;  /* 0x0000015000017945 */ /* 0x000fe40003800000 */
[----:B------:R-:W-:-:S04]  /*2760*/  IADD3 R14, P0, R94, R4, RZ ;  /* 0x000000045e0e7210 */ /* 0x000fc80007f1e0ff */
[----:B------:R-:W-:Y:S02]  /*2770*/  IADD3.X R15, R95, R107, R5, P0, !PT ;  /* 0x0000006b5f0f7210 */ /* 0x000fe400007fe405 */
[----:B------:R-:W-:Y:S01]  /*2780*/  LEA R8, P0, R106, UR4, 0x1 ;  /* 0x000000046a087c11 */ /* 0x000fe2000f8008ff */
[----:B------:R-:W-:-:S03]  /*2790*/  IMAD.WIDE.U32 R14, R19, R108, R14 ;  /* 0x0000006c130e7225 */ /* 0x000fc600078e000e */
[----:B------:R-:W-:Y:S02]  /*27a0*/  LEA.HI.X R9, R106, UR5, R9, 0x1, P0 ;  /* 0x000000056a097c11 */ /* 0x000fe400080f0c09 */
[----:B------:R-:W-:-:S04]  /*27b0*/  ISETP.GT.AND P0, PT, R3, 0x1, PT ;  /* 0x000000010300780c */ /* 0x000fc80003f04270 */
[----:B------:R-:W-:Y:S01]  /*27c0*/  ISETP.GT.AND P3, PT, R0, RZ, P0 ;  /* 0x000000ff0000720c */ /* 0x000fe20000764270 */
[----:B--2---:R-:W-:-:S05]  /*27d0*/  HADD2.F32 R4, -RZ, R18.H0_H0 ;  /* 0x20000012ff047230 */ /* 0x004fca0000004100 */
[----:B------:R-:W-:Y:S01]  /*27e0*/  FMUL R5, R4, R91 ;  /* 0x0000005b04057220 */ /* 0x000fe20000400000 */
[----:B------:R-:W-:-:S03]  /*27f0*/  LEA R4, P4, R14, R112, 0x1 ;  /* 0x000000700e047211 */ /* 0x000fc600078808ff */
[----:B------:R-:W-:-:S05]  /*2800*/  FFMA R5, R24, R90, R5 ;  /* 0x0000005a18057223 */ /* 0x000fca0000000005 */
[----:B------:R-:W-:Y:S01]  /*2810*/  F2FP.F16.F32.PACK_AB R10, RZ, R5 ;  /* 0x00000005ff0a723e */ /* 0x000fe200000000ff */
[----:B------:R-:W-:-:S03]  /*2820*/  IMAD.IADD R5, R105, 0x1, R15 ;  /* 0x0000000169057824 */ /* 0x000fc600078e020f */
[----:B------:R-:W-:Y:S01]  /*2830*/  PRMT R11, R10, 0x7610, R11 ;  /* 0x000076100a0b7816 */ /* 0x000fe2000000000b */
[----:B------:R-:W-:Y:S01]  /*2840*/  IMAD.SHL.U32 R10, R110, 0x8, RZ ;  /* 0x000000086e0a7824 */ /* 0x000fe200078e00ff */
[----:B------:R-:W-:-:S03]  /*2850*/  LEA.HI.X R5, R14, R113, R5, 0x1, P4 ;  /* 0x000000710e057211 */ /* 0x000fc600020f0c05 */
[----:B------:R0:W-:Y:S02]  /*2860*/  @P1 STG.E.U16 desc[UR36][R8.64], R11 ;  /* 0x0000000b08001986 */ /* 0x0001e4000c101524 */
[----:B0-----:R-:W-:Y:S01]  /*2870*/  SHF.L.U64.HI R11, R110, 0x3, R111 ;  /* 0x000000036e0b7819 */ /* 0x001fe2000001026f */
[----:B------:R-:W-:Y:S06]  /*2880*/  @!P3 BRA `(.L_x_42) ;  /* 0x000000000004b947 */ /* 0x000fec0003800000 */
[----:B------:R0:W5:Y:S02]  /*2890*/  LDG.E.LTC128B.U16 R18, desc[UR36][R4.64+0x2] ;  /* 0x0000022404127981 */ /* 0x000164000c1e1520 */
.L_x_42:
[----:B------:R-:W-:Y:S05]  /*28a0*/  BSYNC B1 ;  /* 0x0000000000017941 */ /* 0x000fea0003800000 */
.L_x_41:
[----:B------:R-:W-:Y:S01]  /*28b0*/  IMAD.WIDE.U32 R10, R20, R110, R10 ;  /* 0x0000006e140a7225 */ /* 0x000fe200078e000a */
[----:B------:R-:W-:-:S03]  /*28c0*/  ISETP.GT.AND P2, PT, R0, 0x8, P2 ;  /* 0x000000080000780c */ /* 0x000fc60001744270 */
[----:B-----5:R-:W-:Y:S01]  /*28d0*/  HADD2.F32 R14, -RZ, R18.H0_H0 ;  /* 0x20000012ff0e7230 */ /* 0x020fe20000004100 */
[----:B------:R-:W-:Y:S01]  /*28e0*/  IADD3 R6, P1, R6, R10, RZ ;  /* 0x0000000a06067210 */ /* 0x000fe20007f3e0ff */
[----:B------:R-:W-:-:S03]  /*28f0*/  IMAD.IADD R107, R107, 0x1, R11 ;  /* 0x000000016b6b7824 */ /* 0x000fc600078e020b */
[----:B------:R-:W-:Y:S01]  /*2900*/  FMUL R14, R14, R91 ;  /* 0x0000005b0e0e7220 */ /* 0x000fe20000400000 */
[----:B------:R-:W-:-:S03]  /*2910*/  IMAD.X R7, R107, 0x1, R7, P1 ;  /* 0x000000016b077824 */ /* 0x000fc600008e0607 */
[----:B------:R-:W-:Y:S01]  /*2920*/  FFMA R25, R25, R90, R14 ;  /* 0x0000005a19197223 */ /* 0x000fe2000000000e */
[----:B------:R-:W-:-:S04]  /*2930*/  LEA R14, P1, R6, R112, 0x1 ;  /* 0x00000070060e7211 */ /* 0x000fc800078208ff */
[----:B------:R-:W-:Y:S01]  /*2940*/  LEA.HI.X R15, R6, R113, R7, 0x1, P1 ;  /* 0x00000071060f7211 */ /* 0x000fe200008f0c07 */
[----:B------:R-:W-:Y:S01]  /*2950*/  @P3 IMAD.MOV.U32 R6, RZ, RZ, R8 ;  /* 0x000000ffff063224 */ /* 0x000fe200078e0008 */
[----:B------:R-:W-:Y:S01]  /*2960*/  F2FP.F16.F32.PACK_AB R25, RZ, R25 ;  /* 0x00000019ff19723e */ /* 0x000fe200000000ff */
[----:B------:R-:W-:-:S05]  /*2970*/  @P3 IMAD.MOV.U32 R7, RZ, RZ, R9 ;  /* 0x000000ffff073224 */ /* 0x000fca00078e0009 */
[----:B------:R1:W-:Y:S04]  /*2980*/  @P3 STG.E.U16 desc[UR36][R6.64+0x2], R25 ;  /* 0x0000021906003986 */ /* 0x0003e8000c101524 */
[----:B------:R-:W2:Y:S01]  /*2990*/  @P2 LDG.E.LTC128B.U16 R18, desc[UR36][R14.64] ;  /* 0x000000240e122981 */ /* 0x000ea2000c1e1520 */
[----:B------:R-:W-:Y:S01]  /*29a0*/  IADD3 R12, P1, P3, R94, R10, R12 ;  /* 0x0000000a5e0c7210 */ /* 0x000fe20007b3e00c */
[----:B------:R-:W-:Y:S01]  /*29b0*/  BSSY B1, `(.L_x_43) ;  /* 0x0000011000017945 */ /* 0x000fe20003800000 */
[----:B------:R-:W-:Y:S02]  /*29c0*/  ISETP.GT.AND P0, PT, R0, 0x8, P0 ;  /* 0x000000080000780c */ /* 0x000fe40000704270 */
[----:B------:R-:W-:-:S03]  /*29d0*/  IADD3.X R13, R95, R107, R13, P1, P3 ;  /* 0x0000006b5f0d7210 */ /* 0x000fc60000fe640d */
[----:B------:R-:W-:Y:S01]  /*29e0*/  IMAD.WIDE.U32 R12, R19, R108, R12 ;  /* 0x0000006c130c7225 */ /* 0x000fe200078e000c */
[----:B------:R-:W-:-:S03]  /*29f0*/  SHF.L.U64.HI R19, R98, 0x1, R97 ;  /* 0x0000000162137819 */ /* 0x000fc60000010261 */
[----:B------:R-:W-:Y:S01]  /*2a00*/  IMAD.IADD R13, R105, 0x1, R13 ;  /* 0x00000001690d7824 */ /* 0x000fe200078e020d */
[----:B-1----:R-:W-:-:S04]  /*2a10*/  LEA R6, P3, R12, R112, 0x1 ;  /* 0x000000700c067211 */ /* 0x002fc800078608ff */
[----:B------:R-:W-:Y:S01]  /*2a20*/  LEA.HI.X R7, R12, R113, R13, 0x1, P3 ;  /* 0x000000710c077211 */ /* 0x000fe200018f0c0d */
[----:B--2---:R-:W-:-:S05]  /*2a30*/  HADD2.F32 R10, -RZ, R18.H0_H0 ;  /* 0x20000012ff0a7230 */ /* 0x004fca0000004100 */
[----:B------:R-:W-:Y:S01]  /*2a40*/  FMUL R11, R10, R91 ;  /* 0x0000005b0a0b7220 */ /* 0x000fe20000400000 */
[----:B------:R-:W-:-:S03]  /*2a50*/  LEA R10, P1, R98, R8, 0x1 ;  /* 0x00000008620a7211 */ /* 0x000fc600078208ff */
[----:B------:R-:W-:-:S05]  /*2a60*/  FFMA R11, R26, R90, R11 ;  /* 0x0000005a1a0b7223 */ /* 0x000fca000000000b */
[----:B------:R-:W-:Y:S01]  /*2a70*/  F2FP.F16.F32.PACK_AB R14, RZ, R11 ;  /* 0x0000000bff0e723e */ /* 0x000fe200000000ff */
[----:B------:R-:W-:-:S05]  /*2a80*/  IMAD.X R11, R19, 0x1, R9, P1 ;  /* 0x00000001130b7824 */ /* 0x000fca00008e0609 */
[----:B------:R1:W-:Y:S01]  /*2a90*/  @P2 STG.E.U16 desc[UR36][R10.64], R14 ;  /* 0x0000000e0a002986 */ /* 0x0003e2000c101524 */
[----:B------:R-:W-:Y:S05]  /*2aa0*/  @!P0 BRA `(.L_x_44) ;  /* 0x0000000000048947 */ /* 0x000fea0003800000 */
[----:B------:R2:W5:Y:S02]  /*2ab0*/  LDG.E.LTC128B.U16 R18, desc[UR36][R6.64+0x2] ;  /* 0x0000022406127981 */ /* 0x000564000c1e1520 */
.L_x_44:
[----:B------:R-:W-:Y:S05]  /*2ac0*/  BSYNC B1 ;  /* 0x0000000000017941 */ /* 0x000fea0003800000 */
.L_x_43:
[----:B-----5:R-:W-:Y:S01]  /*2ad0*/  HADD2.F32 R12, -RZ, R18.H0_H0 ;  /* 0x20000012ff0c7230 */ /* 0x020fe20000004100 */
[----:B------:R-:W-:Y:S01]  /*2ae0*/  ISETP.GT.AND P1, PT, R3, 0x8, PT ;  /* 0x000000080300780c */ /* 0x000fe20003f24270 */
[----:B------:R-:W-:Y:S03]  /*2af0*/  BSSY B1, `(.L_x_45) ;  /* 0x0000008000017945 */ /* 0x000fe60003800000 */
[----:B------:R-:W-:Y:S01]  /*2b00*/  FMUL R12, R12, R91 ;  /* 0x0000005b0c0c7220 */ /* 0x000fe20000400000 */
[----:B------:R-:W-:-:S03]  /*2b10*/  ISETP.GT.AND P2, PT, R0, RZ, P1 ;  /* 0x000000ff0000720c */ /* 0x000fc60000f44270 */
[----:B------:R-:W-:-:S05]  /*2b20*/  FFMA R12, R27, R90, R12 ;  /* 0x0000005a1b0c7223 */ /* 0x000fca000000000c */
[----:B------:R-:W-:-:S05]  /*2b30*/  F2FP.F16.F32.PACK_AB R12, RZ, R12 ;  /* 0x0000000cff0c723e */ /* 0x000fca00000000ff */
[----:B------:R3:W-:Y:S01]  /*2b40*/  @P0 STG.E.U16 desc[UR36][R10.64+0x2], R12 ;  /* 0x0000020c0a000986 */ /* 0x0007e2000c101524 */
[----:B------:R-:W-:Y:S05]  /*2b50*/  @!P2 BRA `(.L_x_46) ;  /* 0x000000000004a947 */ /* 0x000fea0003800000 */
[----:B------:R4:W5:Y:S02]  /*2b60*/  LDG.E.LTC128B.U16 R18, desc[UR36][R4.64+0x10] ;  /* 0x0000102404127981 */ /* 0x000964000c1e1520 */
.L_x_46:
[----:B------:R-:W-:Y:S05]  /*2b70*/  BSYNC B1 ;  /* 0x0000000000017941 */ /* 0x000fea0003800000 */
.L_x_45:
[----:B---3-5:R-:W-:Y:S01]  /*2b80*/  HADD2.F32 R12, -RZ, R18.H0_H0 ;  /* 0x20000012ff0c7230 */ /* 0x028fe20000004100 */
        /* <DEDUP_REMOVED lines=9> */
.L_x_48:
[----:B------:R-:W-:Y:S05]  /*2c20*/  BSYNC B1 ;  /* 0x0000000000017941 */ /* 0x000fea0003800000 */
.L_x_47:
[----:B-----5:R-:W-:Y:S01]  /*2c30*/  HADD2.F32 R12, -RZ, R18.H0_H0 ;  /* 0x20000012ff0c7230 */ /* 0x020fe20000004100 */
[----:B------:R-:W-:Y:S01]  /*2c40*/  ISETP.GT.AND P1, PT, R0, 0x8, P1 ;  /* 0x000000080000780c */ /* 0x000fe20000f24270 */
[----:B------:R-:W-:Y:S03]  /*2c50*/  BSSY B1, `(.L_x_49) ;  /* 0x0000007000017945 */ /* 0x000fe60003800000 */
[----:B------:R-:W-:-:S04]  /*2c60*/  FMUL R12, R12, R91 ;  /* 0x0000005b0c0c7220 */ /* 0x000fc80000400000 */
[----:B------:R-:W-:-:S05]  /*2c70*/  FFMA R12, R29, R90, R12 ;  /* 0x0000005a1d0c7223 */ /* 0x000fca000000000c */
[----:B------:R-:W-:-:S05]  /*2c80*/  F2FP.F16.F32.PACK_AB R12, RZ, R12 ;  /* 0x0000000cff0c723e */ /* 0x000fca00000000ff */
[----:B------:R0:W-:Y:S01]  /*2c90*/  @P3 STG.E.U16 desc[UR36][R8.64+0x12], R12 ;  /* 0x0000120c08003986 */ /* 0x0001e2000c101524 */
[----:B------:R-:W-:Y:S05]  /*2ca0*/  @!P1 BRA `(.L_x_50) ;  /* 0x0000000000049947 */ /* 0x000fea0003800000 */
[----:B------:R0:W5:Y:S02]  /*2cb0*/  LDG.E.LTC128B.U16 R18, desc[UR36][R6.64+0x10] ;  /* 0x0000102406127981 */ /* 0x000164000c1e1520 */
.L_x_50:
[----:B------:R-:W-:Y:S05]  /*2cc0*/  BSYNC B1 ;  /* 0x0000000000017941 */ /* 0x000fea0003800000 */
.L_x_49:
[----:B0----5:R-:W-:Y:S01]  /*2cd0*/  HADD2.F32 R12, -RZ, R18.H0_H0 ;  /* 0x20000012ff0c7230 */ /* 0x021fe20000004100 */
[----:B------:R-:W-:Y:S01]  /*2ce0*/  ISETP.GT.AND P0, PT, R0, 0x8, P0 ;  /* 0x000000080000780c */ /* 0x000fe20000704270 */
[----:B------:R-:W-:Y:S03]  /*2cf0*/  BSSY B1, `(.L_x_51) ;  /* 0x0000007000017945 */ /* 0x000fe60003800000 */
[----:B---3--:R-:W-:-:S04]  /*2d00*/  FMUL R13, R12, R91 ;  /* 0x0000005b0c0d7220 */ /* 0x008fc80000400000 */
[----:B------:R-:W-:-:S05]  /*2d10*/  FFMA R13, R30, R90, R13 ;  /* 0x0000005a1e0d7223 */ /* 0x000fca000000000d */
[----:B------:R-:W-:-:S05]  /*2d20*/  F2FP.F16.F32.PACK_AB R13, RZ, R13 ;  /* 0x0000000dff0d723e */ /* 0x000fca00000000ff */
[----:B------:R0:W-:Y:S01]  /*2d30*/  @P1 STG.E.U16 desc[UR36][R10.64+0x10], R13 ;  /* 0x0000100d0a001986 */ /* 0x0001e2000c101524 */
[----:B------:R-:W-:Y:S05]  /*2d40*/  @!P0 BRA `(.L_x_52) ;  /* 0x0000000000048947 */ /* 0x000fea0003800000 */
[----:B------:R3:W5:Y:S02]  /*2d50*/  LDG.E.LTC128B.U16 R18, desc[UR36][R6.64+0x12] ;  /* 0x0000122406127981 */ /* 0x000764000c1e1520 */
.L_x_52:
[----:B------:R-:W-:Y:S05]  /*2d60*/  BSYNC B1 ;  /* 0x0000000000017941 */ /* 0x000fea0003800000 */
.L_x_51:
        /* <DEDUP_REMOVED lines=10> */
.L_x_54:
[----:B------:R-:W-:Y:S05]  /*2e10*/  BSYNC B1 ;  /* 0x0000000000017941 */ /* 0x000fea0003800000 */
.L_x_53:
[----:B0----5:R-:W-:Y:S01]  /*2e20*/  HADD2.F32 R12, -RZ, R18.H0_H0 ;  /* 0x20000012ff0c7230 */ /* 0x021fe20000004100 */
        /* <DEDUP_REMOVED lines=9> */
.L_x_56:
[----:B------:R-:W-:Y:S05]  /*2ec0*/  BSYNC B1 ;  /* 0x0000000000017941 */ /* 0x000fea0003800000 */
.L_x_55:
        /* <DEDUP_REMOVED lines=9> */
.L_x_58:
[----:B------:R-:W-:Y:S05]  /*2f60*/  BSYNC B1 ;  /* 0x0000000000017941 */ /* 0x000fea0003800000 */
.L_x_57:
[----:B0----5:R-:W-:Y:S01]  /*2f70*/  HADD2.F32 R12, -RZ, R18.H0_H0 ;  /* 0x20000012ff0c7230 */ /* 0x021fe20000004100 */
        /* <DEDUP_REMOVED lines=8> */
.L_x_60:
[----:B------:R-:W-:Y:S05]  /*3000*/  BSYNC B1 ;  /* 0x0000000000017941 */ /* 0x000fea0003800000 */
.L_x_59:
        /* <DEDUP_REMOVED lines=10> */
.L_x_62:
[----:B------:R-:W-:Y:S05]  /*30b0*/  BSYNC B1 ;  /* 0x0000000000017941 */ /* 0x000fea0003800000 */
.L_x_61:
        /* <DEDUP_REMOVED lines=10> */
.L_x_64:
[----:B------:R-:W-:Y:S05]  /*3160*/  BSYNC B1 ;  /* 0x0000000000017941 */ /* 0x000fea0003800000 */
.L_x_63:
        /* <DEDUP_REMOVED lines=9> */
.L_x_66:
[----:B------:R-:W-:Y:S05]  /*3200*/  BSYNC B1 ;  /* 0x0000000000017941 */ /* 0x000fea0003800000 */
.L_x_65:
        /* <DEDUP_REMOVED lines=9> */
.L_x_68:
[----:B------:R-:W-:Y:S05]  /*32a0*/  BSYNC B1 ;  /* 0x0000000000017941 */ /* 0x000fea0003800000 */
.L_x_67:
        /* <DEDUP_REMOVED lines=10> */
.L_x_70:
[----:B------:R-:W-:Y:S05]  /*3350*/  BSYNC B1 ;  /* 0x0000000000017941 */ /* 0x000fea0003800000 */
.L_x_69:
        /* <DEDUP_REMOVED lines=10> */
.L_x_72:
[----:B------:R-:W-:Y:S05]  /*3400*/  BSYNC B1 ;  /* 0x0000000000017941 */ /* 0x000fea0003800000 */
.L_x_71:
        /* <DEDUP_REMOVED lines=9> */
.L_x_74:
[----:B------:R-:W-:Y:S05]  /*34a0*/  BSYNC B1 ;  /* 0x0000000000017941 */ /* 0x000fea0003800000 */
.L_x_73:
        /* <DEDUP_REMOVED lines=9> */
.L_x_76:
[----:B------:R-:W-:Y:S05]  /*3540*/  BSYNC B1 ;  /* 0x0000000000017941 */ /* 0x000fea0003800000 */
.L_x_75:
        /* <DEDUP_REMOVED lines=10> */
.L_x_78:
[----:B------:R-:W-:Y:S05]  /*35f0*/  BSYNC B1 ;  /* 0x0000000000017941 */ /* 0x000fea0003800000 */
.L_x_77:
        /* <DEDUP_REMOVED lines=10> */
.L_x_80:
[----:B------:R-:W-:Y:S05]  /*36a0*/  BSYNC B1 ;  /* 0x0000000000017941 */ /* 0x000fea0003800000 */
.L_x_79:
        /* <DEDUP_REMOVED lines=9> */
.L_x_82:
[----:B------:R-:W-:Y:S05]  /*3740*/  BSYNC B1 ;  /* 0x0000000000017941 */ /* 0x000fea0003800000 */
.L_x_81:
        /* <DEDUP_REMOVED lines=9> */
.L_x_84:
[----:B------:R-:W-:Y:S05]  /*37e0*/  BSYNC B1 ;  /* 0x0000000000017941 */ /* 0x000fea0003800000 */
.L_x_83:
        /* <DEDUP_REMOVED lines=10> */
.L_x_86:
[----:B------:R-:W-:Y:S05]  /*3890*/  BSYNC B1 ;  /* 0x0000000000017941 */ /* 0x000fea0003800000 */
.L_x_85:
        /* <DEDUP_REMOVED lines=10> */
.L_x_88:
[----:B------:R-:W-:Y:S05]  /*3940*/  BSYNC B1 ;  /* 0x0000000000017941 */ /* 0x000fea0003800000 */
.L_x_87:
        /* <DEDUP_REMOVED lines=9> */
.L_x_90:
[----:B------:R-:W-:Y:S05]  /*39e0*/  BSYNC B1 ;  /* 0x0000000000017941 */ /* 0x000fea0003800000 */
.L_x_89:
        /* <DEDUP_REMOVED lines=9> */
.L_x_92:
[----:B------:R-:W-:Y:S05]  /*3a80*/  BSYNC B1 ;  /* 0x0000000000017941 */ /* 0x000fea0003800000 */
.L_x_91:
        /* <DEDUP_REMOVED lines=10> */
.L_x_94:
[----:B------:R-:W-:Y:S05]  /*3b30*/  BSYNC B1 ;  /* 0x0000000000017941 */ /* 0x000fea0003800000 */
.L_x_93:
        /* <DEDUP_REMOVED lines=10> */
.L_x_96:
[----:B------:R-:W-:Y:S05]  /*3be0*/  BSYNC B1 ;  /* 0x0000000000017941 */ /* 0x000fea0003800000 */
.L_x_95:
        /* <DEDUP_REMOVED lines=9> */
.L_x_98:
[----:B------:R-:W-:Y:S05]  /*3c80*/  BSYNC B1 ;  /* 0x0000000000017941 */ /* 0x000fea0003800000 */
.L_x_97:
        /* <DEDUP_REMOVED lines=9> */
.L_x_100:
[----:B------:R-:W-:Y:S05]  /*3d20*/  BSYNC B1 ;  /* 0x0000000000017941 */ /* 0x000fea0003800000 */
.L_x_99:
        /* <DEDUP_REMOVED lines=10> */
.L_x_102:
[----:B------:R-:W-:Y:S05]  /*3dd0*/  BSYNC B1 ;  /* 0x0000000000017941 */ /* 0x000fea0003800000 */
.L_x_101:
        /* <DEDUP_REMOVED lines=10> */
.L_x_104:
[----:B------:R-:W-:Y:S05]  /*3e80*/  BSYNC B1 ;  /* 0x0000000000017941 */ /* 0x000fea0003800000 */
.L_x_103:
        /* <DEDUP_REMOVED lines=9> */
.L_x_106:
[----:B------:R-:W-:Y:S05]  /*3f20*/  BSYNC B1 ;  /* 0x0000000000017941 */ /* 0x000fea0003800000 */
.L_x_105:
        /* <DEDUP_REMOVED lines=9> */
.L_x_108:
[----:B------:R-:W-:Y:S05]  /*3fc0*/  BSYNC B1 ;  /* 0x0000000000017941 */ /* 0x000fea0003800000 */
.L_x_107:
        /* <DEDUP_REMOVED lines=10> */
.L_x_110:
[----:B------:R-:W-:Y:S05]  /*4070*/  BSYNC B1 ;  /* 0x0000000000017941 */ /* 0x000fea0003800000 */
.L_x_109:
        /* <DEDUP_REMOVED lines=10> */
.L_x_112:
[----:B------:R-:W-:Y:S05]  /*4120*/  BSYNC B1 ;  /* 0x0000000000017941 */ /* 0x000fea0003800000 */
.L_x_111:
        /* <DEDUP_REMOVED lines=9> */
.L_x_114:
[----:B------:R-:W-:Y:S05]  /*41c0*/  BSYNC B1 ;  /* 0x0000000000017941 */ /* 0x000fea0003800000 */
.L_x_113:
        /* <DEDUP_REMOVED lines=9> */
.L_x_116:
[----:B------:R-:W-:Y:S05]  /*4260*/  BSYNC B1 ;  /* 0x0000000000017941 */ /* 0x000fea0003800000 */
.L_x_115:
        /* <DEDUP_REMOVED lines=10> */
.L_x_118:
[----:B------:R-:W-:Y:S05]  /*4310*/  BSYNC B1 ;  /* 0x0000000000017941 */ /* 0x000fea0003800000 */
.L_x_117:
        /* <DEDUP_REMOVED lines=10> */
.L_x_120:
[----:B------:R-:W-:Y:S05]  /*43c0*/  BSYNC B1 ;  /* 0x0000000000017941 */ /* 0x000fea0003800000 */
.L_x_119:
        /* <DEDUP_REMOVED lines=9> */
.L_x_122:
[----:B------:R-:W-:Y:S05]  /*4460*/  BSYNC B1 ;  /* 0x0000000000017941 */ /* 0x000fea0003800000 */
.L_x_121:
        /* <DEDUP_REMOVED lines=9> */
.L_x_124:
[----:B------:R-:W-:Y:S05]  /*4500*/  BSYNC B1 ;  /* 0x0000000000017941 */ /* 0x000fea0003800000 */
.L_x_123:
        /* <DEDUP_REMOVED lines=10> */
.L_x_126:
[----:B------:R-:W-:Y:S05]  /*45b0*/  BSYNC B1 ;  /* 0x0000000000017941 */ /* 0x000fea0003800000 */
.L_x_125:
        /* <DEDUP_REMOVED lines=10> */
.L_x_128:
[----:B------:R-:W-:Y:S05]  /*4660*/  BSYNC B1 ;  /* 0x0000000000017941 */ /* 0x000fea0003800000 */
.L_x_127:
        /* <DEDUP_REMOVED lines=9> */
.L_x_130:
[----:B------:R-:W-:Y:S05]  /*4700*/  BSYNC B1 ;  /* 0x0000000000017941 */ /* 0x000fea0003800000 */
.L_x_129:
        /* <DEDUP_REMOVED lines=9> */
.L_x_132:
[----:B------:R-:W-:Y:S05]  /*47a0*/  BSYNC B1 ;  /* 0x0000000000017941 */ /* 0x000fea0003800000 */
.L_x_131:
        /* <DEDUP_REMOVED lines=10> */
.L_x_134:
[----:B------:R-:W-:Y:S05]  /*4850*/  BSYNC B1 ;  /* 0x0000000000017941 */ /* 0x000fea0003800000 */
.L_x_133:
        /* <DEDUP_REMOVED lines=10> */
.L_x_136:
[----:B------:R-:W-:Y:S05]  /*4900*/  BSYNC B1 ;  /* 0x0000000000017941 */ /* 0x000fea0003800000 */
.L_x_135:
        /* <DEDUP_REMOVED lines=9> */
.L_x_138:
[----:B------:R-:W-:Y:S05]  /*49a0*/  BSYNC B1 ;  /* 0x0000000000017941 */ /* 0x000fea0003800000 */
.L_x_137:
        /* <DEDUP_REMOVED lines=9> */
.L_x_140:
[----:B------:R-:W-:Y:S05]  /*4a40*/  BSYNC B1 ;  /* 0x0000000000017941 */ /* 0x000fea0003800000 */
.L_x_139:
        /* <DEDUP_REMOVED lines=10> */
.L_x_142:
[----:B------:R-:W-:Y:S05]  /*4af0*/  BSYNC B1 ;  /* 0x0000000000017941 */ /* 0x000fea0003800000 */
.L_x_141:
        /* <DEDUP_REMOVED lines=10> */
.L_x_144:
[----:B------:R-:W-:Y:S05]  /*4ba0*/  BSYNC B1 ;  /* 0x0000000000017941 */ /* 0x000fea0003800000 */
.L_x_143:
        /* <DEDUP_REMOVED lines=9> */
.L_x_146:
[----:B------:R-:W-:Y:S05]  /*4c40*/  BSYNC B1 ;  /* 0x0000000000017941 */ /* 0x000fea0003800000 */
.L_x_145:
        /* <DEDUP_REMOVED lines=9> */
.L_x_148:
[----:B------:R-:W-:Y:S05]  /*4ce0*/  BSYNC B1 ;  /* 0x0000000000017941 */ /* 0x000fea0003800000 */
.L_x_147:
        /* <DEDUP_REMOVED lines=10> */
.L_x_150:
[----:B------:R-:W-:Y:S05]  /*4d90*/  BSYNC B1 ;  /* 0x0000000000017941 */ /* 0x000fea0003800000 */
.L_x_149:
        /* <DEDUP_REMOVED lines=10> */
.L_x_152:
[----:B------:R-:W-:Y:S05]  /*4e40*/  BSYNC B1 ;  /* 0x0000000000017941 */ /* 0x000fea0003800000 */
.L_x_151:
        /* <DEDUP_REMOVED lines=9> */
.L_x_154:
[----:B------:R-:W-:Y:S05]  /*4ee0*/  BSYNC B1 ;  /* 0x0000000000017941 */ /* 0x000fea0003800000 */
.L_x_153:
        /* <DEDUP_REMOVED lines=9> */
.L_x_156:
[----:B------:R-:W-:Y:S05]  /*4f80*/  BSYNC B1 ;  /* 0x0000000000017941 */ /* 0x000fea0003800000 */
.L_x_155:
        /* <DEDUP_REMOVED lines=10> */
.L_x_158:
[----:B------:R-:W-:Y:S05]  /*5030*/  BSYNC B1 ;  /* 0x0000000000017941 */ /* 0x000fea0003800000 */
.L_x_157:
        /* <DEDUP_REMOVED lines=10> */
.L_x_160:
[----:B------:R-:W-:Y:S05]  /*50e0*/  BSYNC B1 ;  /* 0x0000000000017941 */ /* 0x000fea0003800000 */
.L_x_159:
[----:B0---45:R-:W-:Y:S01]  /*50f0*/  HADD2.F32 R4, -RZ, R18.H0_H0 ;  /* 0x20000012ff047230 */ /* 0x031fe20000004100 */
        /* <DEDUP_REMOVED lines=8> */
.L_x_162:
[----:B------:R-:W-:Y:S05]  /*5180*/  BSYNC B1 ;  /* 0x0000000000017941 */ /* 0x000fea0003800000 */
.L_x_161:
[----:B0----5:R-:W-:Y:S01]  /*5190*/  HADD2.F32 R4, -RZ, R18.H0_H0 ;  /* 0x20000012ff047230 */ /* 0x021fe20000004100 */
[----:B------:R-:W-:Y:S01]  /*51a0*/  ISETP.GT.AND P0, PT, R0, 0x8, P0 ;  /* 0x000000080000780c */ /* 0x000fe20000704270 */
[----:B------:R-:W-:Y:S01]  /*51b0*/  @P1 IMAD.MOV.U32 R5, RZ, RZ, R11 ;  /* 0x000000ffff051224 */ /* 0x000fe200078e000b */
[----:B------:R-:W-:Y:S02]  /*51c0*/  BSSY B1, `(.L_x_163) ;  /* 0x0000008000017945 */ /* 0x000fe40003800000 */
[----:B------:R-:W-:Y:S01]  /*51d0*/  FMUL R3, R4, R91 ;  /* 0x0000005b04037220 */ /* 0x000fe20000400000 */
[----:B------:R-:W-:-:S03]  /*51e0*/  @P1 IMAD.MOV.U32 R4, RZ, RZ, R10 ;  /* 0x000000ffff041224 */ /* 0x000fc600078e000a */
[----:B------:R-:W-:-:S05]  /*51f0*/  FFMA R3, R86, R90, R3 ;  /* 0x0000005a56037223 */ /* 0x000fca0000000003 */
[----:B------:R-:W-:-:S05]  /*5200*/  F2FP.F16.F32.PACK_AB R3, RZ, R3 ;  /* 0x00000003ff03723e */ /* 0x000fca00000000ff */
[----:B------:R0:W-:Y:S01]  /*5210*/  @P1 STG.E.U16 desc[UR36][R4.64+0xf0], R3 ;  /* 0x0000f00304001986 */ /* 0x0001e2000c101524 */
[----:B------:R-:W-:Y:S05]  /*5220*/  @!P0 BRA `(.L_x_164) ;  /* 0x0000000000048947 */ /* 0x000fea0003800000 */
[----:B------:R0:W5:Y:S02]  /*5230*/  LDG.E.LTC128B.U16 R18, desc[UR36][R6.64+0xf2] ;  /* 0x0000f22406127981 */ /* 0x000164000c1e1520 */
.L_x_164:
[----:B------:R-:W-:Y:S05]  /*5240*/  BSYNC B1 ;  /* 0x0000000000017941 */ /* 0x000fea0003800000 */
.L_x_163:
[----:B------:R-:W-:Y:S05]  /*5250*/  @!P0 BRA `(.L_x_165) ;  /* 0x0000001000b08947 */ /* 0x000fea0003800000 */
[----:B-----5:R-:W-:-:S05]  /*5260*/  HADD2.F32 R18, -RZ, R18.H0_H0 ;  /* 0x20000012ff127230 */ /* 0x020fca0000004100 */
[----:B------:R-:W-:-:S04]  /*5270*/  FMUL R18, R18, R91 ;  /* 0x0000005b12127220 */ /* 0x000fc80000400000 */
[----:B------:R-:W-:-:S05]  /*5280*/  FFMA R18, R87, R90, R18 ;  /* 0x0000005a57127223 */ /* 0x000fca0000000012 */
[----:B------:R-:W-:-:S05]  /*5290*/  F2FP.F16.F32.PACK_AB R18, RZ, R18 ;  /* 0x00000012ff12723e */ /* 0x000fca00000000ff */
[----:B------:R0:W-:Y:S01]  /*52a0*/  STG.E.U16 desc[UR36][R10.64+0xf2], R18 ;  /* 0x0000f2120a007986 */ /* 0x0001e2000c101524 */
[----:B------:R-:W-:Y:S05]  /*52b0*/  BRA `(.L_x_165) ;  /* 0x0000001000987947 */ /* 0x000fea0003800000 */
.L_x_40:
[----:B------:R-:W-:Y:S01]  /*52c0*/  ISETP.GT.AND P3, PT, R3, 0x1, PT ;  /* 0x000000010300780c */ /* 0x000fe20003f64270 */
[----:B------:R-:W-:Y:S01]  /*52d0*/  ULDC.64 UR4, c[0x0][0x5c0] ;  /* 0x0001700000047ab9 */ /* 0x000fe20000000a00 */
[-C--:B------:R-:W-:Y:S01]  /*52e0*/  FMUL R24, R24, R90.reuse ;  /* 0x0000005a18187220 */ /* 0x080fe20000400000 */
[----:B------:R-:W-:Y:S01]  /*52f0*/  LEA R4, P4, R106, UR4, 0x1 ;  /* 0x000000046a047c11 */ /* 0x000fe2000f8808ff */
[-C--:B------:R-:W-:Y:S01]  /*5300*/  FMUL R25, R25, R90.reuse ;  /* 0x0000005a19197220 */ /* 0x080fe20000400000 */
[----:B------:R-:W-:Y:S01]  /*5310*/  ISETP.GT.AND P0, PT, R0, RZ, P3 ;  /* 0x000000ff0000720c */ /* 0x000fe20001f04270 */
[----:B------:R-:W-:Y:S01]  /*5320*/  FMUL R26, R26, R90 ;  /* 0x0000005a1a1a7220 */ /* 0x000fe20000400000 */
[----:B------:R-:W-:Y:S01]  /*5330*/  F2FP.F16.F32.PACK_AB R24, RZ, R24 ;  /* 0x00000018ff18723e */ /* 0x000fe200000000ff */
[-C--:B------:R-:W-:Y:S01]  /*5340*/  FMUL R27, R27, R90.reuse ;  /* 0x0000005a1b1b7220 */ /* 0x080fe20000400000 */
[----:B------:R-:W-:Y:S01]  /*5350*/  LEA.HI.X R5, R106, UR5, R9, 0x1, P4 ;  /* 0x000000056a057c11 */ /* 0x000fe2000a0f0c09 */
[-C--:B------:R-:W-:Y:S01]  /*5360*/  FMUL R28, R28, R90.reuse ;  /* 0x0000005a1c1c7220 */ /* 0x080fe20000400000 */
[----:B------:R-:W-:Y:S01]  /*5370*/  F2FP.F16.F32.PACK_AB R25, RZ, R25 ;  /* 0x00000019ff19723e */ /* 0x000fe200000000ff */
[-C--:B------:R-:W-:Y:S01]  /*5380*/  FMUL R29, R29, R90.reuse ;  /* 0x0000005a1d1d7220 */ /* 0x080fe20000400000 */
[----:B------:R-:W-:Y:S01]  /*5390*/  ISETP.GT.AND P2, PT, R0, 0x8, P2 ;  /* 0x000000080000780c */ /* 0x000fe20001744270 */
[----:B------:R-:W-:Y:S01]  /*53a0*/  @P1 STG.E.U16 desc[UR36][R4.64], R24 ;  /* 0x0000001804001986 */ /* 0x000fe2000c101524 */
[----:B------:R-:W-:Y:S01]  /*53b0*/  ISETP.GT.AND P1, PT, R3, 0x8, PT ;  /* 0x000000080300780c */ /* 0x000fe20003f24270 */
[----:B------:R-:W-:Y:S01]  /*53c0*/  FMUL R30, R30, R90 ;  /* 0x0000005a1e1e7220 */ /* 0x000fe20000400000 */
[C---:B------:R-:W-:Y:S01]  /*53d0*/  SHF.L.U64.HI R7, R98.reuse, 0x1, R97 ;  /* 0x0000000162077819 */ /* 0x040fe20000010261 */
[----:B------:R-:W-:Y:S01]  /*53e0*/  @P0 STG.E.U16 desc[UR36][R4.64+0x2], R25 ;  /* 0x0000021904000986 */ /* 0x000fe2000c101524 */
[----:B------:R-:W-:Y:S01]  /*53f0*/  LEA R6, P5, R98, R4, 0x1 ;  /* 0x0000000462067211 */ /* 0x000fe200078a08ff */
[-C--:B------:R-:W-:Y:S01]  /*5400*/  FMUL R31, R31, R90.reuse ;  /* 0x0000005a1f1f7220 */ /* 0x080fe20000400000 */
[----:B------:R-:W-:Y:S01]  /*5410*/  ISETP.GT.AND P3, PT, R0, 0x8, P3 ;  /* 0x000000080000780c */ /* 0x000fe20001f64270 */
[-C--:B------:R-:W-:Y:S01]  /*5420*/  FMUL R32, R32, R90.reuse ;  /* 0x0000005a20207220 */ /* 0x080fe20000400000 */
[----:B------:R-:W-:Y:S01]  /*5430*/  ISETP.GT.AND P0, PT, R3, 0x9, PT ;  /* 0x000000090300780c */ /* 0x000fe20003f04270 */
[----:B------:R-:W-:Y:S01]  /*5440*/  IMAD.X R7, R7, 0x1, R5, P5 ;  /* 0x0000000107077824 */ /* 0x000fe200028e0605 */
[----:B------:R-:W-:Y:S01]  /*5450*/  ISETP.GT.AND P4, PT, R0, RZ, P1 ;  /* 0x000000ff0000720c */ /* 0x000fe20000f84270 */
[----:B------:R-:W-:Y:S01]  /*5460*/  FMUL R33, R33, R90 ;  /* 0x0000005a21217220 */ /* 0x000fe20000400000 */
[----:B------:R-:W-:Y:S01]  /*5470*/  F2FP.F16.F32.PACK_AB R26, RZ, R26 ;  /* 0x0000001aff1a723e */ /* 0x000fe200000000ff */
[-C--:B------:R-:W-:Y:S01]  /*5480*/  FMUL R34, R34, R90.reuse ;  /* 0x0000005a22227220 */ /* 0x080fe20000400000 */
[----:B------:R-:W-:Y:S01]  /*5490*/  ISETP.GT.AND P5, PT, R0, RZ, P0 ;  /* 0x000000ff0000720c */ /* 0x000fe200007a4270 */
[----:B------:R-:W-:Y:S01]  /*54a0*/  FMUL R35, R35, R90 ;  /* 0x0000005a23237220 */ /* 0x000fe20000400000 */
[----:B------:R-:W-:Y:S01]  /*54b0*/  F2FP.F16.F32.PACK_AB R27, RZ, R27 ;  /* 0x0000001bff1b723e */ /* 0x000fe200000000ff */
[----:B------:R-:W-:Y:S01]  /*54c0*/  @P2 STG.E.U16 desc[UR36][R6.64], R26 ;  /* 0x0000001a06002986 */ /* 0x000fe2000c101524 */
[----:B------:R-:W-:Y:S01]  /*54d0*/  F2FP.F16.F32.PACK_AB R28, RZ, R28 ;  /* 0x0000001cff1c723e */ /* 0x000fe200000000ff */
[-C--:B------:R-:W-:Y:S01]  /*54e0*/  FMUL R36, R36, R90.reuse ;  /* 0x0000005a24247220 */ /* 0x080fe20000400000 */
[C---:B------:R-:W-:Y:S01]  /*54f0*/  ISETP.GT.AND P2, PT, R0.reuse, 0x8, P1 ;  /* 0x000000080000780c */ /* 0x040fe20000f44270 */
[----:B------:R-:W-:Y:S01]  /*5500*/  @P3 STG.E.U16 desc[UR36][R6.64+0x2], R27 ;  /* 0x0000021b06003986 */ /* 0x000fe2000c101524 */
[----:B------:R-:W-:Y:S01]  /*5510*/  ISETP.GT.AND P1, PT, R3, 0x10, PT ;  /* 0x000000100300780c */ /* 0x000fe20003f24270 */
[-C--:B------:R-:W-:Y:S01]  /*5520*/  FMUL R37, R37, R90.reuse ;  /* 0x0000005a25257220 */ /* 0x080fe20000400000 */
[----:B------:R-:W-:Y:S01]  /*5530*/  F2FP.F16.F32.PACK_AB R29, RZ, R29 ;  /* 0x0000001dff1d723e */ /* 0x000fe200000000ff */
[----:B------:R-:W-:Y:S01]  /*5540*/  @P4 STG.E.U16 desc[UR36][R4.64+0x10], R28 ;  /* 0x0000101c04004986 */ /* 0x000fe2000c101524 */
[----:B------:R-:W-:Y:S01]  /*5550*/  ISETP.GT.AND P3, PT, R0, 0x8, P0 ;  /* 0x000000080000780c */ /* 0x000fe20000764270 */
[-C--:B------:R-:W-:Y:S01]  /*5560*/  FMUL R38, R38, R90.reuse ;  /* 0x0000005a26267220 */ /* 0x080fe20000400000 */
[----:B------:R-:W-:Y:S01]  /*5570*/  ISETP.GT.AND P0, PT, R3, 0x11, PT ;  /* 0x000000110300780c */ /* 0x000fe20003f04270 */
[----:B------:R-:W-:Y:S01]  /*5580*/  @P5 STG.E.U16 desc[UR36][R4.64+0x12], R29 ;  /* 0x0000121d04005986 */ /* 0x000fe2000c101524 */
        /* <DEDUP_REMOVED lines=162> */
[----:B------:R-:W-:-:S02]  /*5fb0*/  F2FP.F16.F32.PACK_AB R62, RZ, R62 ;  /* 0x0000003eff3e723e */ /* 0x000fc400000000ff */
[C---:B------:R-:W-:Y:S02]  /*5fc0*/  ISETP.GT.AND P5, PT, R0.reuse, RZ, P0 ;  /* 0x000000ff0000720c */ /* 0x040fe400007a4270 */
[----:B------:R-:W-:Y:S01]  /*5fd0*/  F2FP.F16.F32.PACK_AB R63, RZ, R63 ;  /* 0x0000003fff3f723e */ /* 0x000fe200000000ff */
[----:B------:R-:W-:Y:S01]  /*5fe0*/  @P2 STG.E.U16 desc[UR36][R6.64+0x90], R62 ;  /* 0x0000903e06002986 */ /* 0x000fe2000c101524 */
[----:B------:R-:W-:Y:S02]  /*5ff0*/  F2FP.F16.F32.PACK_AB R64, RZ, R64 ;  /* 0x00000040ff40723e */ /* 0x000fe400000000ff */
[C---:B------:R-:W-:Y:S01]  /*6000*/  ISETP.GT.AND P2, PT, R0.reuse, 0x8, P1 ;  /* 0x000000080000780c */ /* 0x040fe20000f44270 */
[----:B------:R-:W-:Y:S01]  /*6010*/  @P3 STG.E.U16 desc[UR36][R6.64+0x92], R63 ;  /* 0x0000923f06003986 */ /* 0x000fe2000c101524 */
[----:B------:R-:W-:Y:S02]  /*6020*/  ISETP.GT.AND P1, PT, R3, 0x58, PT ;  /* 0x000000580300780c */ /* 0x000fe40003f24270 */
[----:B------:R-:W-:Y:S01]  /*6030*/  F2FP.F16.F32.PACK_AB R65, RZ, R65 ;  /* 0x00000041ff41723e */ /* 0x000fe200000000ff */
[----:B------:R-:W-:Y:S01]  /*6040*/  @P4 STG.E.U16 desc[UR36][R4.64+0xa0], R64 ;  /* 0x0000a04004004986 */ /* 0x000fe2000c101524 */
[----:B------:R-:W-:-:S02]  /*6050*/  ISETP.GT.AND P3, PT, R0, 0x8, P0 ;  /* 0x000000080000780c */ /* 0x000fc40000764270 */
[----:B------:R-:W-:Y:S01]  /*6060*/  ISETP.GT.AND P0, PT, R3, 0x59, PT ;  /* 0x000000590300780c */ /* 0x000fe20003f04270 */
[----:B------:R-:W-:Y:S01]  /*6070*/  @P5 STG.E.U16 desc[UR36][R4.64+0xa2], R65 ;  /* 0x0000a24104005986 */ /* 0x000fe2000c101524 */
[C---:B------:R-:W-:Y:S02]  /*6080*/  ISETP.GT.AND P4, PT, R0.reuse, RZ, P1 ;  /* 0x000000ff0000720c */ /* 0x040fe40000f84270 */
[----:B------:R-:W-:Y:S02]  /*6090*/  F2FP.F16.F32.PACK_AB R66, RZ, R66 ;  /* 0x00000042ff42723e */ /* 0x000fe400000000ff */
[----:B------:R-:W-:Y:S02]  /*60a0*/  ISETP.GT.AND P5, PT, R0, RZ, P0 ;  /* 0x000000ff0000720c */ /* 0x000fe400007a4270 */
[----:B------:R-:W-:Y:S01]  /*60b0*/  F2FP.F16.F32.PACK_AB R67, RZ, R67 ;  /* 0x00000043ff43723e */ /* 0x000fe200000000ff */
[----:B------:R-:W-:Y:S01]  /*60c0*/  @P2 STG.E.U16 desc[UR36][R6.64+0xa0], R66 ;  /* 0x0000a04206002986 */ /* 0x000fe2000c101524 */
[----:B------:R-:W-:-:S02]  /*60d0*/  F2FP.F16.F32.PACK_AB R68, RZ, R68 ;  /* 0x00000044ff44723e */ /* 0x000fc400000000ff */
[C---:B------:R-:W-:Y:S01]  /*60e0*/  ISETP.GT.AND P2, PT, R0.reuse, 0x8, P1 ;  /* 0x000000080000780c */ /* 0x040fe20000f44270 */
[----:B------:R-:W-:Y:S01]  /*60f0*/  @P3 STG.E.U16 desc[UR36][R6.64+0xa2], R67 ;  /* 0x0000a24306003986 */ /* 0x000fe2000c101524 */
[C---:B------:R-:W-:Y:S02]  /*6100*/  ISETP.GT.AND P1, PT, R3.reuse, 0x60, PT ;  /* 0x000000600300780c */ /* 0x040fe40003f24270 */
[----:B------:R-:W-:Y:S01]  /*6110*/  F2FP.F16.F32.PACK_AB R69, RZ, R69 ;  /* 0x00000045ff45723e */ /* 0x000fe200000000ff */
[----:B------:R-:W-:Y:S01]  /*6120*/  @P4 STG.E.U16 desc[UR36][R4.64+0xb0], R68 ;  /* 0x0000b04404004986 */ /* 0x000fe2000c101524 */
[C---:B------:R-:W-:Y:S02]  /*6130*/  ISETP.GT.AND P3, PT, R0.reuse, 0x8, P0 ;  /* 0x000000080000780c */ /* 0x040fe40000764270 */
[----:B------:R-:W-:Y:S01]  /*6140*/  ISETP.GT.AND P0, PT, R3, 0x61, PT ;  /* 0x000000610300780c */ /* 0x000fe20003f04270 */
[----:B------:R-:W-:Y:S01]  /*6150*/  @P5 STG.E.U16 desc[UR36][R4.64+0xb2], R69 ;  /* 0x0000b24504005986 */ /* 0x000fe2000c101524 */
[----:B------:R-:W-:-:S02]  /*6160*/  ISETP.GT.AND P4, PT, R0, RZ, P1 ;  /* 0x000000ff0000720c */ /* 0x000fc40000f84270 */
[C---:B------:R-:W-:Y:S02]  /*6170*/  ISETP.GT.AND P5, PT, R0.reuse, RZ, P0 ;  /* 0x000000ff0000720c */ /* 0x040fe400007a4270 */
[----:B------:R-:W-:Y:S02]  /*6180*/  F2FP.F16.F32.PACK_AB R70, RZ, R70 ;  /* 0x00000046ff46723e */ /* 0x000fe400000000ff */
[----:B------:R-:W-:Y:S02]  /*6190*/  F2FP.F16.F32.PACK_AB R71, RZ, R71 ;  /* 0x00000047ff47723e */ /* 0x000fe400000000ff */
[----:B------:R-:W-:Y:S01]  /*61a0*/  F2FP.F16.F32.PACK_AB R72, RZ, R72 ;  /* 0x00000048ff48723e */ /* 0x000fe200000000ff */
[----:B------:R-:W-:Y:S01]  /*61b0*/  @P2 STG.E.U16 desc[UR36][R6.64+0xb0], R70 ;  /* 0x0000b04606002986 */ /* 0x000fe2000c101524 */
[----:B------:R-:W-:Y:S02]  /*61c0*/  F2FP.F16.F32.PACK_AB R73, RZ, R73 ;  /* 0x00000049ff49723e */ /* 0x000fe400000000ff */
[C---:B------:R-:W-:Y:S01]  /*61d0*/  ISETP.GT.AND P1, PT, R0.reuse, 0x8, P1 ;  /* 0x000000080000780c */ /* 0x040fe20000f24270 */
[----:B------:R-:W-:Y:S01]  /*61e0*/  @P3 STG.E.U16 desc[UR36][R6.64+0xb2], R71 ;  /* 0x0000b24706003986 */ /* 0x000fe2000c101524 */
[----:B------:R-:W-:-:S02]  /*61f0*/  ISETP.GT.AND P2, PT, R0, 0x8, P0 ;  /* 0x000000080000780c */ /* 0x000fc40000744270 */
[----:B------:R-:W-:Y:S01]  /*6200*/  F2FP.F16.F32.PACK_AB R74, RZ, R74 ;  /* 0x0000004aff4a723e */ /* 0x000fe200000000ff */
[----:B------:R-:W-:Y:S01]  /*6210*/  @P4 STG.E.U16 desc[UR36][R4.64+0xc0], R72 ;  /* 0x0000c04804004986 */ /* 0x000fe2000c101524 */
[C---:B------:R-:W-:Y:S02]  /*6220*/  ISETP.GT.AND P4, PT, R3.reuse, 0x68, PT ;  /* 0x000000680300780c */ /* 0x040fe40003f84270 */
[----:B------:R-:W-:Y:S01]  /*6230*/  ISETP.GT.AND P0, PT, R3, 0x69, PT ;  /* 0x000000690300780c */ /* 0x000fe20003f04270 */
[----:B------:R-:W-:Y:S01]  /*6240*/  @P5 STG.E.U16 desc[UR36][R4.64+0xc2], R73 ;  /* 0x0000c24904005986 */ /* 0x000fe2000c101524 */
[----:B------:R-:W-:Y:S02]  /*6250*/  ISETP.GT.AND P5, PT, R0, RZ, P4 ;  /* 0x000000ff0000720c */ /* 0x000fe400027a4270 */
[----:B------:R-:W-:Y:S01]  /*6260*/  F2FP.F16.F32.PACK_AB R75, RZ, R75 ;  /* 0x0000004bff4b723e */ /* 0x000fe200000000ff */
[----:B------:R-:W-:Y:S01]  /*6270*/  @P1 STG.E.U16 desc[UR36][R6.64+0xc0], R74 ;  /* 0x0000c04a06001986 */ /* 0x000fe2000c101524 */
[----:B------:R-:W-:-:S02]  /*6280*/  F2FP.F16.F32.PACK_AB R76, RZ, R76 ;  /* 0x0000004cff4c723e */ /* 0x000fc400000000ff */
[C---:B------:R-:W-:Y:S01]  /*6290*/  ISETP.GT.AND P3, PT, R0.reuse, RZ, P0 ;  /* 0x000000ff0000720c */ /* 0x040fe20000764270 */
[----:B------:R-:W-:Y:S01]  /*62a0*/  @P2 STG.E.U16 desc[UR36][R6.64+0xc2], R75 ;  /* 0x0000c24b06002986 */ /* 0x000fe2000c101524 */
[C---:B------:R-:W-:Y:S02]  /*62b0*/  ISETP.GT.AND P4, PT, R0.reuse, 0x8, P4 ;  /* 0x000000080000780c */ /* 0x040fe40002784270 */
[----:B------:R-:W-:Y:S02]  /*62c0*/  F2FP.F16.F32.PACK_AB R77, RZ, R77 ;  /* 0x0000004dff4d723e */ /* 0x000fe400000000ff */
[----:B------:R-:W-:Y:S01]  /*62d0*/  F2FP.F16.F32.PACK_AB R78, RZ, R78 ;  /* 0x0000004eff4e723e */ /* 0x000fe200000000ff */
[----:B------:R-:W-:Y:S01]  /*62e0*/  @P5 STG.E.U16 desc[UR36][R4.64+0xd0], R76 ;  /* 0x0000d04c04005986 */ /* 0x000fe2000c101524 */
[----:B------:R-:W-:Y:S02]  /*62f0*/  ISETP.GT.AND P5, PT, R0, 0x8, P0 ;  /* 0x000000080000780c */ /* 0x000fe400007a4270 */
[----:B------:R-:W-:-:S02]  /*6300*/  F2FP.F16.F32.PACK_AB R79, RZ, R79 ;  /* 0x0000004fff4f723e */ /* 0x000fc400000000ff */
[C---:B------:R-:W-:Y:S01]  /*6310*/  ISETP.GT.AND P2, PT, R3.reuse, 0x71, PT ;  /* 0x000000710300780c */ /* 0x040fe20003f44270 */
[----:B------:R-:W-:Y:S01]  /*6320*/  @P3 STG.E.U16 desc[UR36][R4.64+0xd2], R77 ;  /* 0x0000d24d04003986 */ /* 0x000fe2000c101524 */
[----:B------:R-:W-:Y:S02]  /*6330*/  ISETP.GT.AND P3, PT, R3, 0x70, PT ;  /* 0x000000700300780c */ /* 0x000fe40003f64270 */
[----:B------:R-:W-:Y:S01]  /*6340*/  F2FP.F16.F32.PACK_AB R80, RZ, R80 ;  /* 0x00000050ff50723e */ /* 0x000fe200000000ff */
[----:B------:R-:W-:Y:S01]  /*6350*/  @P4 STG.E.U16 desc[UR36][R6.64+0xd0], R78 ;  /* 0x0000d04e06004986 */ /* 0x000fe2000c101524 */
[C---:B------:R-:W-:Y:S02]  /*6360*/  ISETP.GT.AND P4, PT, R0.reuse, RZ, P2 ;  /* 0x000000ff0000720c */ /* 0x040fe40001784270 */
[----:B------:R-:W-:Y:S01]  /*6370*/  F2FP.F16.F32.PACK_AB R81, RZ, R81 ;  /* 0x00000051ff51723e */ /* 0x000fe200000000ff */
[----:B------:R-:W-:Y:S01]  /*6380*/  @P5 STG.E.U16 desc[UR36][R6.64+0xd2], R79 ;  /* 0x0000d24f06005986 */ /* 0x000fe2000c101524 */
[----:B------:R-:W-:-:S02]  /*6390*/  ISETP.GT.AND P5, PT, R0, RZ, P3 ;  /* 0x000000ff0000720c */ /* 0x000fc40001fa4270 */
[C---:B------:R-:W-:Y:S02]  /*63a0*/  ISETP.GT.AND P1, PT, R3.reuse, 0x78, PT ;  /* 0x000000780300780c */ /* 0x040fe40003f24270 */
[----:B------:R-:W-:Y:S02]  /*63b0*/  ISETP.GT.AND P0, PT, R3, 0x79, PT ;  /* 0x000000790300780c */ /* 0x000fe40003f04270 */
[C---:B------:R-:W-:Y:S02]  /*63c0*/  ISETP.GT.AND P3, PT, R0.reuse, 0x8, P3 ;  /* 0x000000080000780c */ /* 0x040fe40001f64270 */
[C---:B------:R-:W-:Y:S02]  /*63d0*/  ISETP.GT.AND P2, PT, R0.reuse, 0x8, P2 ;  /* 0x000000080000780c */ /* 0x040fe40001744270 */
[----:B------:R-:W-:Y:S02]  /*63e0*/  F2FP.F16.F32.PACK_AB R82, RZ, R82 ;  /* 0x00000052ff52723e */ /* 0x000fe400000000ff */
[----:B------:R-:W-:Y:S01]  /*63f0*/  F2FP.F16.F32.PACK_AB R83, RZ, R83 ;  /* 0x00000053ff53723e */ /* 0x000fe200000000ff */
[----:B------:R-:W-:Y:S01]  /*6400*/  @P5 STG.E.U16 desc[UR36][R4.64+0xe0], R80 ;  /* 0x0000e05004005986 */ /* 0x000fe2000c101524 */
[----:B------:R-:W-:-:S02]  /*6410*/  ISETP.GT.AND P5, PT, R0, RZ, P0 ;  /* 0x000000ff0000720c */ /* 0x000fc400007a4270 */
[C---:B------:R-:W-:Y:S01]  /*6420*/  ISETP.GT.AND P0, PT, R0.reuse, 0x8, P0 ;  /* 0x000000080000780c */ /* 0x040fe20000704270 */
[----:B------:R-:W-:Y:S01]  /*6430*/  @P4 STG.E.U16 desc[UR36][R4.64+0xe2], R81 ;  /* 0x0000e25104004986 */ /* 0x000fe2000c101524 */
[C---:B------:R-:W-:Y:S02]  /*6440*/  ISETP.GT.AND P4, PT, R0.reuse, RZ, P1 ;  /* 0x000000ff0000720c */ /* 0x040fe40000f84270 */
[----:B------:R-:W-:Y:S01]  /*6450*/  ISETP.GT.AND P1, PT, R0, 0x8, P1 ;  /* 0x000000080000780c */ /* 0x000fe20000f24270 */
[----:B------:R-:W-:Y:S01]  /*6460*/  @P3 STG.E.U16 desc[UR36][R6.64+0xe0], R82 ;  /* 0x0000e05206003986 */ /* 0x000fe2000c101524 */
[----:B------:R-:W-:Y:S02]  /*6470*/  F2FP.F16.F32.PACK_AB R84, RZ, R84 ;  /* 0x00000054ff54723e */ /* 0x000fe400000000ff */
[----:B------:R-:W-:Y:S01]  /*6480*/  F2FP.F16.F32.PACK_AB R85, RZ, R85 ;  /* 0x00000055ff55723e */ /* 0x000fe200000000ff */
[----:B------:R-:W-:Y:S01]  /*6490*/  @P2 STG.E.U16 desc[UR36][R6.64+0xe2], R83 ;  /* 0x0000e25306002986 */ /* 0x000fe2000c101524 */
[----:B------:R-:W-:-:S02]  /*64a0*/  F2FP.F16.F32.PACK_AB R86, RZ, R86 ;  /* 0x00000056ff56723e */ /* 0x000fc400000000ff */
[----:B------:R-:W-:-:S03]  /*64b0*/  F2FP.F16.F32.PACK_AB R87, RZ, R87 ;  /* 0x00000057ff57723e */ /* 0x000fc600000000ff */
[----:B------:R-:W-:Y:S04]  /*64c0*/  @P4 STG.E.U16 desc[UR36][R4.64+0xf0], R84 ;  /* 0x0000f05404004986 */ /* 0x000fe8000c101524 */
[----:B------:R0:W-:Y:S02]  /*64d0*/  @P5 STG.E.U16 desc[UR36][R4.64+0xf2], R85 ;  /* 0x0000f25504005986 */ /* 0x0001e4000c101524 */
[----:B0-----:R-:W-:Y:S02]  /*64e0*/  @P1 IMAD.MOV.U32 R4, RZ, RZ, R6 ;  /* 0x000000ffff041224 */ /* 0x001fe400078e0006 */
[----:B------:R-:W-:-:S05]  /*64f0*/  @P1 IMAD.MOV.U32 R5, RZ, RZ, R7 ;  /* 0x000000ffff051224 */ /* 0x000fca00078e0007 */
[----:B------:R0:W-:Y:S04]  /*6500*/  @P1 STG.E.U16 desc[UR36][R4.64+0xf0], R86 ;  /* 0x0000f05604001986 */ /* 0x0001e8000c101524 */
[----:B------:R0:W-:Y:S02]  /*6510*/  @P0 STG.E.U16 desc[UR36][R6.64+0xf2], R87 ;  /* 0x0000f25706000986 */ /* 0x0001e4000c101524 */
.L_x_165:
[----:B------:R-:W-:Y:S05]  /*6520*/  BSYNC B0 ;  /* 0x0000000000007941 */ /* 0x000fea0003800000 */
.L_x_39:
[----:B0-----:R-:W2:Y:S01]  /*6530*/  LDL.64 R4, [R1] ;  /* 0x0000000001047983 */ /* 0x001ea20000100a00 */
[----:B------:R-:W-:Y:S01]  /*6540*/  ULDC.64 UR4, c[0x0][0x650] ;  /* 0x0001940000047ab9 */ /* 0x000fe20000000a00 */
[----:B------:R-:W-:Y:S02]  /*6550*/  IMAD.U32 R0, RZ, RZ, UR44 ;  /* 0x0000002cff007e24 */ /* 0x000fe4000f8e00ff */
[----:B------:R-:W-:Y:S02]  /*6560*/  IMAD.MOV.U32 R22, RZ, RZ, -0x1 ;  /* 0xffffffffff167424 */ /* 0x000fe400078e00ff */
[----:B------:R0:W-:Y:S01]  /*6570*/  SYNCS.ARRIVE.TRANS64.A1T0 RZ, [R0+UR46], RZ ;  /* 0x000000ff00ff79a7 */ /* 0x0001e2000810002e */
[----:B-----5:R-:W-:Y:S02]  /*6580*/  IMAD.MOV.U32 R18, RZ, RZ, -0x1 ;  /* 0xffffffffff127424 */ /* 0x020fe400078e00ff */
[----:B------:R-:W-:Y:S01]  /*6590*/  IMAD.MOV.U32 R19, RZ, RZ, -0x1 ;  /* 0xffffffffff137424 */ /* 0x000fe200078e00ff */
[----:B0-----:R-:W-:-:S02]  /*65a0*/  PRMT R0, RZ, 0x7610, R0 ;  /* 0x00007610ff007816 */ /* 0x001fc40000000000 */
[----:B--2---:R-:W-:-:S05]  /*65b0*/  LEA R16, P0, R4, R16, 0x1 ;  /* 0x0000001004107211 */ /* 0x004fca00078008ff */
[----:B------:R-:W-:Y:S01]  /*65c0*/  IMAD.X R17, R100, 0x1, R17, P0 ;  /* 0x0000000164117824 */ /* 0x000fe200000e0611 */
[----:B------:R-:W-:-:S04]  /*65d0*/  ISETP.GE.U32.AND P0, PT, R16, UR4, PT ;  /* 0x0000000410007c0c */ /* 0x000fc8000bf06070 */
[----:B------:R-:W-:-:S13]  /*65e0*/  ISETP.GE.U32.AND.EX P0, PT, R17, UR5, PT, P0 ;  /* 0x0000000511007c0c */ /* 0x000fda000bf06100 */
[----:B------:R-:W-:Y:S05]  /*65f0*/  @P0 BRA `(.L_x_166) ;  /* 0x0000000400500947 */ /* 0x000fea0003800000 */
[----:B-1----:R-:W0:Y:S01]  /*6600*/  LDC.64 R10, c[0x0][0x628] ;  /* 0x00018a00ff0a7b82 */ /* 0x002e220000000a00 */
[----:B------:R-:W1:Y:S01]  /*6610*/  S2R R18, SR_CTAID.X ;  /* 0x0000000000127919 */ /* 0x000e620000002500 */
[----:B------:R-:W-:Y:S02]  /*6620*/  IMAD.MOV.U32 R8, RZ, RZ, R16 ;  /* 0x000000ffff087224 */ /* 0x000fe400078e0010 */
[----:B------:R-:W-:Y:S01]  /*6630*/  IMAD.MOV.U32 R9, RZ, RZ, R17 ;  /* 0x000000ffff097224 */ /* 0x000fe200078e0011 */
[----:B------:R-:W2:Y:S03]  /*6640*/  S2R R20, SR_CTAID.Y ;  /* 0x0000000000147919 */ /* 0x000ea60000002600 */
[----:B------:R-:W1:Y:S08]  /*6650*/  LDC R0, c[0x0][0x630] ;  /* 0x00018c00ff007b82 */ /* 0x000e700000000800 */
[----:B------:R-:W1:Y:S01]  /*6660*/  LDC.64 R14, c[0x0][0x620] ;  /* 0x00018800ff0e7b82 */ /* 0x000e620000000a00 */
[----:B0-----:R-:W-:-:S04]  /*6670*/  ISETP.NE.U32.AND P0, PT, R10, RZ, PT ;  /* 0x000000ff0a00720c */ /* 0x001fc80003f05070 */
[----:B------:R-:W-:-:S13]  /*6680*/  ISETP.NE.AND.EX P0, PT, R11, RZ, PT, P0 ;  /* 0x000000ff0b00720c */ /* 0x000fda0003f05300 */
[----:B-12---:R-:W-:Y:S05]  /*6690*/  @!P0 BRA `(.L_x_167) ;  /* 0x0000000000288947 */ /* 0x006fea0003800000 */
[----:B------:R-:W0:Y:S02]  /*66a0*/  LDC R3, c[0x0][0x634] ;  /* 0x00018d00ff037b82 */ /* 0x000e240000000800 */
[----:B0-----:R-:W-:-:S05]  /*66b0*/  IADD3 R3, P0, R16, R3, RZ ;  /* 0x0000000310037210 */ /* 0x001fca0007f1e0ff */
[----:B------:R-:W-:-:S04]  /*66c0*/  IMAD.X R13, RZ, RZ, R17, P0 ;  /* 0x000000ffff0d7224 */ /* 0x000fc800000e0611 */
[----:B------:R-:W-:-:S04]  /*66d0*/  IMAD.WIDE.U32 R4, R13, R10, RZ ;  /* 0x0000000a0d047225 */ /* 0x000fc800078e00ff */
[----:B---34-:R-:W-:-:S04]  /*66e0*/  IMAD.WIDE.U32 R6, P0, R3, R11, R4 ;  /* 0x0000000b03067225 */ /* 0x018fc80007800004 */
[----:B------:R-:W-:-:S04]  /*66f0*/  IMAD.WIDE.U32 R4, R3, R10, RZ ;  /* 0x0000000a03047225 */ /* 0x000fc800078e00ff */
[----:B------:R-:W-:Y:S01]  /*6700*/  IMAD.X R9, RZ, RZ, RZ, P0 ;  /* 0x000000ffff097224 */ /* 0x000fe200000e06ff */
[----:B------:R-:W-:Y:S01]  /*6710*/  IADD3 RZ, P0, R5, R6, RZ ;  /* 0x0000000605ff7210 */ /* 0x000fe20007f1e0ff */
[----:B------:R-:W-:-:S04]  /*6720*/  IMAD.MOV.U32 R8, RZ, RZ, R7 ;  /* 0x000000ffff087224 */ /* 0x000fc800078e0007 */
[----:B------:R-:W-:-:S08]  /*6730*/  IMAD.WIDE.U32.X R8, R13, R11, R8, P0 ;  /* 0x0000000b0d087225 */ /* 0x000fd000000e0408 */
.L_x_167:
[----:B------:R-:W0:Y:S01]  /*6740*/  LDC.64 R24, c[0x0][0x640] ;  /* 0x00019000ff187b82 */ /* 0x000e220000000a00 */
[-CC-:B------:R-:W-:Y:S01]  /*6750*/  SHF.R.U64 R19, R8, R0.reuse, R9.reuse ;  /* 0x0000000008137219 */ /* 0x180fe20000001209 */
[----:B------:R-:W-:Y:S01]  /*6760*/  ULDC UR4, c[0x0][0x150] ;  /* 0x0000540000047ab9 */ /* 0x000fe20000000800 */
[----:B------:R-:W-:Y:S02]  /*6770*/  SHF.R.U32.HI R0, RZ, R0, R9 ;  /* 0x00000000ff007219 */ /* 0x000fe40000011609 */
[----:B------:R-:W-:Y:S02]  /*6780*/  IADD3 R3, P0, RZ, -R19, RZ ;  /* 0x80000013ff037210 */ /* 0x000fe40007f1e0ff */
[----:B---34-:R-:W-:Y:S01]  /*6790*/  I2FP.F32.U32 R7, R18 ;  /* 0x0000001200077245 */ /* 0x018fe20000201000 */
[----:B------:R-:W1:Y:S02]  /*67a0*/  LDC R6, c[0x0][0x618] ;  /* 0x00018600ff067b82 */ /* 0x000e640000000800 */
[----:B------:R-:W-:-:S02]  /*67b0*/  IMAD.X R5, RZ, RZ, ~R0, P0 ;  /* 0x000000ffff057224 */ /* 0x000fc400000e0e00 */
[----:B------:R-:W-:Y:S01]  /*67c0*/  FMUL R7, R7, UR4 ;  /* 0x0000000407077c20 */ /* 0x000fe20008400000 */
[----:B------:R-:W-:Y:S01]  /*67d0*/  ULDC UR4, c[0x0][0x154] ;  /* 0x0000550000047ab9 */ /* 0x000fe20000000800 */
[-C--:B------:R-:W-:Y:S02]  /*67e0*/  IMAD R0, R5, R14.reuse, RZ ;  /* 0x0000000e05007224 */ /* 0x080fe400078e02ff */
[----:B------:R-:W2:Y:S01]  /*67f0*/  LDC R8, c[0x0][0x608] ;  /* 0x00018200ff087b82 */ /* 0x000ea20000000800 */
[C---:B------:R-:W-:Y:S01]  /*6800*/  IMAD.WIDE.U32 R4, R3.reuse, R14, R16 ;  /* 0x0000000e03047225 */ /* 0x040fe200078e0010 */
[----:B------:R-:W3:Y:S03]  /*6810*/  F2I.U32.TRUNC.NTZ R7, R7 ;  /* 0x0000000700077305 */ /* 0x000ee6000020f000 */
[----:B------:R-:W-:Y:S01]  /*6820*/  IMAD R3, R3, R15, R0 ;  /* 0x0000000f03037224 */ /* 0x000fe200078e0200 */
[----:B------:R-:W-:-:S02]  /*6830*/  I2FP.F32.U32 R0, R20 ;  /* 0x0000001400007245 */ /* 0x000fc40000201000 */
[----:B------:R-:W4:Y:S01]  /*6840*/  LDC R22, c[0x0][0x658] ;  /* 0x00019600ff167b82 */ /* 0x000f220000000800 */
[----:B------:R-:W-:Y:S01]  /*6850*/  IMAD.IADD R3, R5, 0x1, R3 ;  /* 0x0000000105037824 */ /* 0x000fe200078e0203 */
[----:B0-----:R-:W-:Y:S01]  /*6860*/  ISETP.NE.U32.AND P0, PT, R24, RZ, PT ;  /* 0x000000ff1800720c */ /* 0x001fe20003f05070 */
[----:B------:R-:W-:-:S03]  /*6870*/  FMUL R0, R0, UR4 ;  /* 0x0000000400007c20 */ /* 0x000fc60008400000 */
[----:B------:R-:W-:Y:S01]  /*6880*/  ISETP.NE.AND.EX P0, PT, R25, RZ, PT, P0 ;  /* 0x000000ff1900720c */ /* 0x000fe20003f05300 */
[----:B------:R0:W0:Y:S01]  /*6890*/  F2I.U32.TRUNC.NTZ R14, R0 ;  /* 0x00000000000e7305 */ /* 0x000022000020f000 */
[----:B------:R-:W5:Y:S01]  /*68a0*/  LDC R9, c[0x0][0x144] ;  /* 0x00005100ff097b82 */ /* 0x000f620000000800 */
[-C--:B-1----:R-:W-:Y:S01]  /*68b0*/  SHF.R.U64 R10, R4, R6.reuse, R3 ;  /* 0x00000006040a7219 */ /* 0x082fe20000001203 */
[----:B---3--:R-:W-:Y:S01]  /*68c0*/  IMAD.MOV R7, RZ, RZ, -R7 ;  /* 0x000000ffff077224 */ /* 0x008fe200078e0a07 */
[----:B------:R-:W-:-:S05]  /*68d0*/  SHF.R.U32.HI R3, RZ, R6, R3 ;  /* 0x00000006ff037219 */ /* 0x000fca0000011603 */
[----:B------:R-:W1:Y:S01]  /*68e0*/  LDC R15, c[0x0][0x148] ;  /* 0x00005200ff0f7b82 */ /* 0x000e620000000800 */
[-CC-:B--2---:R-:W-:Y:S02]  /*68f0*/  SHF.R.U64 R12, R10, R8.reuse, R3.reuse ;  /* 0x000000080a0c7219 */ /* 0x184fe40000001203 */
[----:B------:R-:W-:-:S05]  /*6900*/  SHF.R.U32.HI R3, RZ, R8, R3 ;  /* 0x00000008ff037219 */ /* 0x000fca0000011603 */
[----:B------:R-:W2:Y:S01]  /*6910*/  LDC R21, c[0x0][0x600] ;  /* 0x00018000ff157b82 */ /* 0x000ea20000000800 */
[-CC-:B----4-:R-:W-:Y:S02]  /*6920*/  SHF.R.U64 R13, R12, R22.reuse, R3.reuse ;  /* 0x000000160c0d7219 */ /* 0x190fe40000001203 */
[----:B------:R-:W-:-:S03]  /*6930*/  SHF.R.U32.HI R5, RZ, R22, R3 ;  /* 0x00000016ff057219 */ /* 0x000fc60000011603 */
[----:B------:R-:W-:Y:S02]  /*6940*/  IMAD.MOV.U32 R4, RZ, RZ, R13 ;  /* 0x000000ffff047224 */ /* 0x000fe400078e000d */
[----:B------:R-:W3:Y:S01]  /*6950*/  LDC R26, c[0x0][0x648] ;  /* 0x00019200ff1a7b82 */ /* 0x000ee20000000800 */
[----:B-----5:R-:W-:-:S07]  /*6960*/  IMAD R22, R9, R7, R18 ;  /* 0x0000000709167224 */ /* 0x020fce00078e0212 */
[----:B------:R-:W4:Y:S08]  /*6970*/  LDC R27, c[0x0][0x638] ;  /* 0x00018e00ff1b7b82 */ /* 0x000f300000000800 */
[----:B------:R-:W0:Y:S01]  /*6980*/  LDC R28, c[0x0][0x610] ;  /* 0x00018400ff1c7b82 */ /* 0x000e220000000800 */
[----:B-1----:R-:W-:Y:S05]  /*6990*/  @!P0 BRA `(.L_x_168) ;  /* 0x0000000000288947 */ /* 0x002fea0003800000 */
        /* <DEDUP_REMOVED lines=10> */
.L_x_168:
[----:B------:R-:W-:Y:S01]  /*6a40*/  ISETP.NE.AND P0, PT, R2, 0x1, PT ;  /* 0x000000010200780c */ /* 0x000fe20003f05270 */
[----:B0-----:R-:W-:Y:S01]  /*6a50*/  IMAD.MOV R14, RZ, RZ, -R14 ;  /* 0x000000ffff0e7224 */ /* 0x001fe200078e0a0e */
[----:B---3--:R-:W-:Y:S01]  /*6a60*/  SHF.R.U64 R0, R4, R26, R5 ;  /* 0x0000001a04007219 */ /* 0x008fe20000001205 */
[----:B--2---:R-:W-:Y:S01]  /*6a70*/  VIADD R5, R21, 0xffffffff ;  /* 0xffffffff15057836 */ /* 0x004fe20000000000 */
[----:B------:R-:W-:-:S03]  /*6a80*/  LOP3.LUT R3, R12, R101, RZ, 0xc0, !PT ;  /* 0x000000650c037212 */ /* 0x000fc600078ec0ff */
[----:B------:R-:W-:Y:S01]  /*6a90*/  IMAD.MOV R4, RZ, RZ, -R0 ;  /* 0x000000ffff047224 */ /* 0x000fe200078e0a00 */
[----:B------:R-:W-:Y:S01]  /*6aa0*/  LOP3.LUT R5, R10, R5, RZ, 0xc0, !PT ;  /* 0x000000050a057212 */ /* 0x000fe200078ec0ff */
[----:B------:R-:W-:Y:S02]  /*6ab0*/  IMAD R3, R96, R0, R3 ;  /* 0x0000000060037224 */ /* 0x000fe400078e0203 */
[----:B----4-:R-:W-:Y:S02]  /*6ac0*/  IMAD R0, R4, R27, R13 ;  /* 0x0000001b04007224 */ /* 0x010fe400078e020d */
[----:B------:R-:W-:Y:S02]  /*6ad0*/  @P0 IMAD R22, R15, R14, R20 ;  /* 0x0000000e0f160224 */ /* 0x000fe400078e0214 */
[----:B------:R-:W-:Y:S02]  /*6ae0*/  IMAD.MOV.U32 R4, RZ, RZ, 0x1 ;  /* 0x00000001ff047424 */ /* 0x000fe400078e00ff */
[----:B------:R-:W-:-:S02]  /*6af0*/  IMAD R22, R3, R28, R22 ;  /* 0x0000001c03167224 */ /* 0x000fc400078e0216 */
[----:B------:R-:W-:Y:S01]  /*6b00*/  IMAD R3, R0, R21, R5 ;  /* 0x0000001500037224 */ /* 0x000fe200078e0205 */
[----:B------:R-:W-:-:S04]  /*6b10*/  PRMT R0, R4, 0x7610, R0 ;  /* 0x0000761004007816 */ /* 0x000fc80000000000 */
[----:B------:R-:W-:Y:S02]  /*6b20*/  SEL R18, R3, R22, !P0 ;  /* 0x0000001603127207 */ /* 0x000fe40004000000 */
[----:B------:R-:W-:-:S07]  /*6b30*/  SEL R22, R22, R3, !P0 ;  /* 0x0000000316167207 */ /* 0x000fce0004000000 */
.L_x_166:
[----:B------:R-:W-:Y:S02]  /*6b40*/  LOP3.LUT P0, RZ, R0, 0xff, RZ, 0xc0, !PT ;  /* 0x000000ff00ff7812 */ /* 0x000fe4000780c0ff */
[----:B------:R-:W-:-:S11]  /*6b50*/  LOP3.LUT R104, R104, 0x1, RZ, 0x3c, !PT ;  /* 0x0000000168687812 */ /* 0x000fd600078e3cff */
[----:B------:R-:W-:Y:S05]  /*6b60*/  @P0 BRA `(.L_x_169) ;  /* 0xffffffb000140947 */ /* 0x000fea000383ffff */
[----:B------:R-:W-:Y:S05]  /*6b70*/  EXIT ;  /* 0x000000000000794d */ /* 0x000fea0003800000 */
.L_x_18:
[----:B------:R-:W-:-:S08]  /*6b80*/  ISETP.NE.AND P0, PT, R14, RZ, PT ;  /* 0x000000ff0e00720c */ /* 0x000fd00003f05270 */
[----:B0-----:R-:W0:-:S00]  /*6b90*/  USETMAXREG.DEALLOC.CTAPOOL 0x28 ;  /* 0x00000028000079c8 */ /* 0x001e0000080e0500 */
[----:B------:R-:W-:Y:S05]  /*6ba0*/  @P0 EXIT ;  /* 0x000000000000094d */ /* 0x000fea0003800000 */
[----:B0-----:R-:W-:Y:S01]  /*6bb0*/  LOP3.LUT P0, RZ, R8, 0xff, RZ, 0xc0, !PT ;  /* 0x000000ff08ff7812 */ /* 0x001fe2000780c0ff */
[----:B------:R-:W-:Y:S02]  /*6bc0*/  IMAD.MOV.U32 R3, RZ, RZ, 0x1 ;  /* 0x00000001ff037424 */ /* 0x000fe400078e00ff */
[----:B------:R-:W-:-:S10]  /*6bd0*/  IMAD.MOV.U32 R8, RZ, RZ, RZ ;  /* 0x000000ffff087224 */ /* 0x000fd400078e00ff */
[----:B------:R-:W-:Y:S05]  /*6be0*/  @!P0 BRA `(.L_x_170) ;  /* 0x0000000c00308947 */ /* 0x000fea0003800000 */
[----:B------:R-:W0:Y:S01]  /*6bf0*/  S2R R10, SR_CgaCtaId ;  /* 0x00000000000a7919 */ /* 0x000e220000008800 */
[----:B------:R-:W-:Y:S01]  /*6c00*/  LOP3.LUT P0, RZ, R5, 0x1f, RZ, 0xc0, !PT ;  /* 0x0000001f05ff7812 */ /* 0x000fe2000780c0ff */
[----:B------:R-:W-:Y:S01]  /*6c10*/  ULDC UR5, c[0x0][0x658] ;  /* 0x0001960000057ab9 */ /* 0x000fe20000000800 */
[----:B------:R-:W-:Y:S01]  /*6c20*/  UMOV UR6, 0xffffffff ;  /* 0xffffffff00067882 */ /* 0x000fe20000000000 */
[----:B------:R-:W-:Y:S01]  /*6c30*/  BSSY B0, `(.L_x_170) ;  /* 0x00000c7000007945 */ /* 0x000fe20003800000 */
[----:B------:R-:W-:Y:S01]  /*6c40*/  USHF.L.U32 UR6, UR6, UR5, URZ ;  /* 0x0000000506067299 */ /* 0x000fe2000800063f */
[C---:B------:R-:W-:Y:S01]  /*6c50*/  ISETP.NE.AND P2, PT, R4.reuse, RZ, PT ;  /* 0x000000ff0400720c */ /* 0x040fe20003f45270 */
[----:B------:R-:W-:Y:S01]  /*6c60*/  IMAD.MOV.U32 R11, RZ, RZ, 0x1 ;  /* 0x00000001ff0b7424 */ /* 0x000fe200078e00ff */
[----:B------:R-:W-:Y:S01]  /*6c70*/  ISETP.NE.OR P0, PT, R4, RZ, !P0 ;  /* 0x000000ff0400720c */ /* 0x000fe20004705670 */
[----:B------:R-:W-:Y:S01]  /*6c80*/  IMAD.MOV.U32 R3, RZ, RZ, 0x1 ;  /* 0x00000001ff037424 */ /* 0x000fe200078e00ff */
[----:B------:R-:W-:Y:S01]  /*6c90*/  LOP3.LUT R9, R23, 0x2, RZ, 0xfc, !PT ;  /* 0x0000000217097812 */ /* 0x000fe200078efcff */
[----:B------:R-:W-:Y:S01]  /*6ca0*/  IMAD.MOV.U32 R8, RZ, RZ, RZ ;  /* 0x000000ffff087224 */ /* 0x000fe200078e00ff */
[----:B------:R-:W-:Y:S01]  /*6cb0*/  ULDC UR4, c[0x0][0x600] ;  /* 0x0001800000047ab9 */ /* 0x000fe20000000800 */
[----:B------:R-:W-:Y:S01]  /*6cc0*/  UMOV UR7, 0x1 ;  /* 0x0000000100077882 */ /* 0x000fe20000000000 */
[----:B------:R-:W-:-:S02]  /*6cd0*/  UIADD3 UR19, UR40, 0x1, URZ ;  /* 0x0000000128137890 */ /* 0x000fc4000fffe03f */
[----:B------:R-:W-:Y:S02]  /*6ce0*/  UIADD3 UR15, UR4, -0x1, URZ ;  /* 0xffffffff040f7890 */ /* 0x000fe4000fffe03f */
[----:B------:R-:W-:Y:S02]  /*6cf0*/  USHF.L.U32 UR17, UR7, UR5, URZ ;  /* 0x0000000507117299 */ /* 0x000fe4000800063f */
[----:B------:R-:W-:Y:S01]  /*6d00*/  ULOP3.LUT UR16, URZ, UR6, URZ, 0x33, !UPT ;  /* 0x000000063f107292 */ /* 0x000fe2000f8e333f */
[----:B------:R-:W-:Y:S01]  /*6d10*/  ULDC.64 UR20, c[0x0][0x198] ;  /* 0x0000660000147ab9 */ /* 0x000fe20000000a00 */
[C---:B0-----:R-:W-:Y:S02]  /*6d20*/  IMAD.SHL.U32 R13, R10.reuse, 0x40, RZ ;  /* 0x000000400a0d7824 */ /* 0x041fe400078e00ff */
[----:B------:R-:W-:-:S03]  /*6d30*/  IMAD.SHL.U32 R10, R10, 0x400, RZ ;  /* 0x000004000a0a7824 */ /* 0x000fc600078e00ff */
[----:B------:R-:W-:-:S07]  /*6d40*/  LOP3.LUT R13, R13, 0x40, RZ, 0xc0, !PT ;  /* 0x000000400d0d7812 */ /* 0x000fce00078ec0ff */
.L_x_182:
[----:B------:R-:W-:-:S03]  /*6d50*/  UMOV UR4, 0xffffffff ;  /* 0xffffffff00047882 */ /* 0x000fc60000000000 */
[----:B------:R-:W-:Y:S05]  /*6d60*/  BRA.DIV UR4, `(.L_x_171) ;  /* 0x0000002204907947 */ /* 0x000fea000b800000 */
[----:B------:R-:W-:-:S13]  /*6d70*/  ELECT P6, URZ, PT ;  /* 0x00000000003f782f */ /* 0x000fda00038c0000 */
.L_x_228:
[----:B------:R-:W0:Y:S01]  /*6d80*/  LDC R4, c[0x0][0x28c] ;  /* 0x0000a300ff047b82 */ /* 0x000e220000000800 */
[----:B------:R-:W-:Y:S01]  /*6d90*/  BSSY B1, `(.L_x_172) ;  /* 0x0000039000017945 */ /* 0x000fe20003800000 */
[----:B0-----:R-:W-:-:S13]  /*6da0*/  ISETP.LT.OR P6, PT, R4, 0x1, !P6 ;  /* 0x000000010400780c */ /* 0x001fda00077c1670 */
[----:B------:R-:W-:Y:S05]  /*6db0*/  @P6 BRA `(.L_x_173) ;  /* 0x0000000000d86947 */ /* 0x000fea0003800000 */
[----:B------:R-:W-:Y:S02]  /*6dc0*/  IMAD R18, R18, 0x80, R13 ;  /* 0x0000008012127824 */ /* 0x000fe400078e020d */
[----:B------:R-:W-:Y:S02]  /*6dd0*/  IMAD.SHL.U32 R22, R22, 0x40, RZ ;  /* 0x0000004016167824 */ /* 0x000fe400078e00ff */
[----:B------:R-:W-:Y:S02]  /*6de0*/  IMAD.MOV.U32 R14, RZ, RZ, RZ ;  /* 0x000000ffff0e7224 */ /* 0x000fe400078e00ff */
[----:B------:R-:W-:Y:S02]  /*6df0*/  IMAD.U32 R20, RZ, RZ, UR19 ;  /* 0x00000013ff147e24 */ /* 0x000fe4000f8e00ff */
[----:B------:R-:W-:Y:S02]  /*6e00*/  IMAD.MOV.U32 R4, RZ, RZ, R3 ;  /* 0x000000ffff047224 */ /* 0x000fe400078e0003 */
[----:B------:R-:W-:-:S07]  /*6e10*/  IMAD.MOV.U32 R5, RZ, RZ, R8 ;  /* 0x000000ffff057224 */ /* 0x000fce00078e0008 */
.L_x_177:
[----:B------:R-:W0:Y:S01]  /*6e20*/  S2R R7, SR_CgaCtaId ;  /* 0x0000000000077919 */ /* 0x000e220000008800 */
[----:B------:R-:W-:-:S04]  /*6e30*/  MOV R6, 0x400 ;  /* 0x0000040000067802 */ /* 0x000fc80000000f00 */
[----:B0-----:R-:W-:Y:S02]  /*6e40*/  LEA R12, R7, R6, 0x18 ;  /* 0x00000006070c7211 */ /* 0x001fe400078ec0ff */
[----:B------:R-:W-:Y:S01]  /*6e50*/  SHF.L.U32 R6, R4, 0x1f, RZ ;  /* 0x0000001f04067819 */ /* 0x000fe200000006ff */
[----:B------:R-:W0:Y:S02]  /*6e60*/  @!P2 LDC R7, c[0x0][0x500] ;  /* 0x00014000ff07ab82 */ /* 0x000e240000000800 */
[----:B------:R-:W-:-:S04]  /*6e70*/  IMAD R15, R5, 0x8, R12 ;  /* 0x00000008050f7824 */ /* 0x000fc800078e020c */
[----:B------:R-:W1:Y:S02]  /*6e80*/  SYNCS.PHASECHK.TRANS64.TRYWAIT P1, [R15+URZ+0x128], R6 ;  /* 0x000128060f0075a7 */ /* 0x000e64000802017f */
[----:B-1----:R-:W-:Y:S05]  /*6e90*/  @!P1 BRA `(.L_x_174) ;  /* 0x0000002000649947 */ /* 0x002fea0003800000 */
.L_x_229:
[----:B-1----:R-:W-:Y:S01]  /*6ea0*/  PRMT R6, R9, 0x9910, RZ ;  /* 0x0000991009067816 */ /* 0x002fe200000000ff */
[----:B0-----:R0:W-:Y:S03]  /*6eb0*/  @!P2 SYNCS.ARRIVE.TRANS64 RZ, [R15+URZ], R7 ;  /* 0x000000070fffa9a7 */ /* 0x0011e6000800003f */
[----:B------:R-:W-:-:S13]  /*6ec0*/  ISETP.NE.AND P1, PT, R6, 0x2, PT ;  /* 0x000000020600780c */ /* 0x000fda0003f25270 */
[----:B0-----:R-:W-:Y:S05]  /*6ed0*/  @P1 BRA `(.L_x_175) ;  /* 0x0000000000041947 */ /* 0x001fea0003800000 */
[----:B------:R-:W-:Y:S01]  /*6ee0*/  BPT.TRAP 0x1 ;  /* 0x000000040000795c */ /* 0x000fe20000300000 */
.L_x_175:
[----:B------:R-:W-:Y:S05]  /*6ef0*/  @P0 BRA `(.L_x_176) ;  /* 0x0000000000040947 */ /* 0x000fea0003800000 */
[----:B------:R-:W-:Y:S01]  /*6f00*/  BPT.TRAP 0x1 ;  /* 0x000000040000795c */ /* 0x000fe20000300000 */
.L_x_176:
[----:B------:R-:W-:Y:S01]  /*6f10*/  IMAD.SHL.U32 R7, R5, 0x800, RZ ;  /* 0x0000080005077824 */ /* 0x000fe200078e00ff */
[----:B------:R-:W-:Y:S01]  /*6f20*/  R2UR UR9, R15 ;  /* 0x000000000f0972ca */ /* 0x000fe200000e0000 */
[----:B------:R-:W-:Y:S01]  /*6f30*/  VIADD R20, R20, 0xffffffff ;  /* 0xffffffff14147836 */ /* 0x000fe20000000000 */
[----:B------:R-:W-:Y:S01]  /*6f40*/  R2UR UR11, R22 ;  /* 0x00000000160b72ca */ /* 0x000fe200000e0000 */
[----:B------:R-:W-:Y:S01]  /*6f50*/  UIADD3 UR4, UP0, UR20, 0xf0, URZ ;  /* 0x000000f014047890 */ /* 0x000fe2000ff1e03f */
[----:B------:R-:W-:Y:S01]  /*6f60*/  LOP3.LUT R6, R7, 0x400, R10, 0xf8, !PT ;  /* 0x0000040007067812 */ /* 0x000fe200078ef80a */
[----:B------:R-:W-:Y:S01]  /*6f70*/  UIADD3 UR22, UP1, UR20, 0x1f0, URZ ;  /* 0x000001f014167890 */ /* 0x000fe2000ff3e03f */
[----:B------:R-:W-:Y:S01]  /*6f80*/  IADD3 R7, R12, 0x380, R7 ;  /* 0x000003800c077810 */ /* 0x000fe20007ffe007 */
[----:B------:R-:W-:Y:S01]  /*6f90*/  UIADD3.X UR5, URZ, UR21, URZ, UP0, !UPT ;  /* 0x000000153f057290 */ /* 0x000fe200087fe43f */
[----:B------:R-:W-:Y:S01]  /*6fa0*/  R2UR UR10, R14 ;  /* 0x000000000e0a72ca */ /* 0x000fe200000e0000 */
[----:B------:R-:W-:Y:S01]  /*6fb0*/  IMAD R6, R6, 0x2, R12 ;  /* 0x0000000206067824 */ /* 0x000fe200078e020c */
[----:B------:R-:W-:Y:S01]  /*6fc0*/  R2UR UR13, R7 ;  /* 0x00000000070d72ca */ /* 0x000fe200000e0000 */
[----:B------:R-:W-:Y:S01]  /*6fd0*/  VIADD R5, R5, 0x1 ;  /* 0x0000000105057836 */ /* 0x000fe20000000000 */
[----:B------:R-:W-:Y:S01]  /*6fe0*/  R2UR UR12, R19 ;  /* 0x00000000130c72ca */ /* 0x000fe200000e0000 */
[----:B------:R-:W-:Y:S01]  /*6ff0*/  UIADD3.X UR23, URZ, UR21, URZ, UP1, !UPT ;  /* 0x000000153f177290 */ /* 0x000fe20008ffe43f */
[----:B------:R-:W-:Y:S01]  /*7000*/  R2UR UR8, R6 ;  /* 0x00000000060872ca */ /* 0x000fe200000e0000 */
[----:B------:R-:W-:Y:S01]  /*7010*/  UMOV UR6, 0x0 ;  /* 0x0000000000067882 */ /* 0x000fe20000000000 */
[----:B------:R-:W-:Y:S01]  /*7020*/  R2UR UR18, R18 ;  /* 0x00000000121272ca */ /* 0x000fe200000e0000 */
[----:B------:R-:W-:Y:S01]  /*7030*/  UMOV UR7, 0x10000000 ;  /* 0x1000000000077882 */ /* 0x000fe20000000000 */
[----:B------:R-:W-:Y:S01]  /*7040*/  ISETP.GT.AND P3, PT, R20, 0x1, PT ;  /* 0x000000011400780c */ /* 0x000fe20003f64270 */
[----:B------:R-:W-:Y:S01]  /*7050*/  UMOV UR24, 0x30000 ;  /* 0x0003000000187882 */ /* 0x000fe20000000000 */
[----:B------:R-:W-:Y:S01]  /*7060*/  ISETP.NE.AND P1, PT, R5, 0x25, PT ;  /* 0x000000250500780c */ /* 0x000fe20003f25270 */
[----:B------:R-:W-:-:S03]  /*7070*/  VIADD R14, R14, 0x10 ;  /* 0x000000100e0e7836 */ /* 0x000fc60000000000 */
[----:B------:R-:W-:Y:S02]  /*7080*/  SEL R7, RZ, 0x1, P1 ;  /* 0x00000001ff077807 */ /* 0x000fe40000800000 */
[----:B------:R-:W-:Y:S01]  /*7090*/  SEL R5, R5, RZ, P1 ;  /* 0x000000ff05057207 */ /* 0x000fe20000800000 */
[----:B------:R-:W-:Y:S01]  /*70a0*/  UIADD3 UR14, UR8, 0x12b80, URZ ;  /* 0x00012b80080e7890 */ /* 0x000fe2000fffe03f */
[----:B------:R-:W-:Y:S02]  /*70b0*/  LOP3.LUT R4, R4, R7, RZ, 0x3c, !PT ;  /* 0x0000000704047212 */ /* 0x000fe400078e3cff */
[----:B------:R-:W-:Y:S02]  /*70c0*/  UMOV UR8, UR13 ;  /* 0x0000000d00087c82 */ /* 0x000fe40008000000 */
[----:B------:R0:W-:Y:S02]  /*70d0*/  UTMALDG.3D [UR8], [UR4], desc[UR6] ;  /* 0x00000608040075b4 */ /* 0x0001e40008011000 */
[----:B0-----:R-:W-:Y:S01]  /*70e0*/  UMOV UR8, UR14 ;  /* 0x0000000e00087c82 */ /* 0x001fe20008000000 */
[----:B------:R-:W-:-:S02]  /*70f0*/  UMOV UR11, UR18 ;  /* 0x00000012000b7c82 */ /* 0x000fc40008000000 */
[----:B------:R0:W-:Y:S02]  /*7100*/  UTMALDG.3D.MULTICAST [UR8], [UR22], UR24, desc[UR6] ;  /* 0x00000608160073b4 */ /* 0x0001e40008011818 */
[----:B0-----:R-:W-:Y:S05]  /*7110*/  @P3 BRA `(.L_x_177) ;  /* 0xfffffffc00403947 */ /* 0x001fea000383ffff */
.L_x_173:
[----:B------:R-:W-:Y:S05]  /*7120*/  BSYNC B1 ;  /* 0x0000000000017941 */ /* 0x000fea0003800000 */
.L_x_172:
[----:B------:R-:W2:Y:S01]  /*7130*/  LDL.64 R24, [R1] ;  /* 0x0000000001187983 */ /* 0x000ea20000100a00 */
[----:B------:R-:W-:Y:S01]  /*7140*/  LOP3.LUT P4, RZ, R11, 0xff, RZ, 0xc0, !PT ;  /* 0x000000ff0bff7812 */ /* 0x000fe2000788c0ff */
[----:B------:R-:W-:Y:S01]  /*7150*/  VIADD R11, R8, UR40 ;  /* 0x00000028080b7c36 */ /* 0x000fe20008000000 */
[----:B------:R-:W-:Y:S02]  /*7160*/  UISETP.GE.U32.AND UP0, UPT, UR40, 0x25, UPT ;  /* 0x000000252800788c */ /* 0x000fe4000bf06070 */
[----:B------:R-:W-:Y:S01]  /*7170*/  IMAD.U32 R8, RZ, RZ, UR40 ;  /* 0x00000028ff087e24 */ /* 0x000fe2000f8e00ff */
[----:B------:R-:W-:Y:S01]  /*7180*/  ULDC.64 UR4, c[0x0][0x650] ;  /* 0x0001940000047ab9 */ /* 0x000fe20000000a00 */
[C---:B------:R-:W-:Y:S01]  /*7190*/  IMAD.WIDE.U32 R4, R11.reuse, -0x45306eb3, RZ ;  /* 0xbacf914d0b047825 */ /* 0x040fe200078e00ff */
[----:B------:R-:W-:Y:S01]  /*71a0*/  ISETP.GT.U32.AND P1, PT, R11, 0x24, PT ;  /* 0x000000240b00780c */ /* 0x000fe20003f24070 */
[----:B------:R-:W-:Y:S01]  /*71b0*/  BSSY B1, `(.L_x_178) ;  /* 0x000006c000017945 */ /* 0x000fe20003800000 */
[----:B------:R-:W-:Y:S01]  /*71c0*/  PLOP3.LUT P3, PT, PT, PT, UP0, 0x80, 0x0 ;  /* 0x000000000000781c */ /* 0x000fe20003f6f008 */
[----:B------:R-:W-:Y:S01]  /*71d0*/  IMAD.MOV.U32 R22, RZ, RZ, -0x1 ;  /* 0xffffffffff167424 */ /* 0x000fe200078e00ff */
[----:B------:R-:W-:Y:S01]  /*71e0*/  ISETP.LT.U32.AND P1, PT, R8, 0x25, P1 ;  /* 0x000000250800780c */ /* 0x000fe20000f21070 */
[----:B------:R-:W-:Y:S01]  /*71f0*/  IMAD.MOV.U32 R18, RZ, RZ, -0x1 ;  /* 0xffffffffff127424 */ /* 0x000fe200078e00ff */
[----:B------:R-:W0:Y:S02]  /*7200*/  @P4 S2R R7, SR_CgaCtaId ;  /* 0x0000000000074919 */ /* 0x000e240000008800 */
[----:B------:R-:W-:Y:S01]  /*7210*/  SEL R4, RZ, 0x1, !P1 ;  /* 0x00000001ff047807 */ /* 0x000fe20004800000 */
[----:B------:R-:W-:Y:S01]  /*7220*/  IMAD.MOV.U32 R19, RZ, RZ, -0x1 ;  /* 0xffffffffff137424 */ /* 0x000fe200078e00ff */
[----:B------:R-:W-:-:S02]  /*7230*/  @P4 MOV R6, 0x400 ;  /* 0x0000040000064802 */ /* 0x000fc40000000f00 */
[----:B------:R-:W-:Y:S02]  /*7240*/  LOP3.LUT R3, R3, R4, RZ, 0x3c, !PT ;  /* 0x0000000403037212 */ /* 0x000fe400078e3cff */
[----:B------:R-:W-:Y:S02]  /*7250*/  PRMT R4, RZ, 0x7610, R4 ;  /* 0x00007610ff047816 */ /* 0x000fe40000000004 */
[----:B0-----:R-:W-:Y:S01]  /*7260*/  @P4 LEA R6, R7, R6, 0x18 ;  /* 0x0000000607064211 */ /* 0x001fe200078ec0ff */
[----:B------:R-:W-:-:S03]  /*7270*/  IMAD.IADD R7, R11, 0x1, -R5 ;  /* 0x000000010b077824 */ /* 0x000fc600078e0a05 */
[----:B------:R0:W-:Y:S02]  /*7280*/  @P4 SYNCS.ARRIVE.TRANS64.A1T0 RZ, [R6+URZ+0x288], RZ ;  /* 0x000288ff06ff49a7 */ /* 0x0001e4000810003f */
[----:B------:R-:W-:-:S04]  /*7290*/  LEA.HI R7, R7, R5, RZ, 0x1f ;  /* 0x0000000507077211 */ /* 0x000fc800078ff8ff */
[----:B------:R-:W-:-:S04]  /*72a0*/  SHF.R.U32.HI R8, RZ, 0x5, R7 ;  /* 0x00000005ff087819 */ /* 0x000fc80000011607 */
[----:B------:R-:W-:Y:S01]  /*72b0*/  @P3 LOP3.LUT R3, R3, 0x1, R8, 0x78, !PT ;  /* 0x0000000103033812 */ /* 0x000fe200078e7808 */
[--C-:B------:R-:W-:Y:S01]  /*72c0*/  IMAD R8, R8, -0x25, R11.reuse ;  /* 0xffffffdb08087824 */ /* 0x100fe200078e020b */
[----:B------:R-:W-:Y:S02]  /*72d0*/  PRMT R11, RZ, 0x7610, R11 ;  /* 0x00007610ff0b7816 */ /* 0x000fe4000000000b */
[----:B--2---:R-:W-:-:S05]  /*72e0*/  IADD3 R16, P1, R16, R24, RZ ;  /* 0x0000001810107210 */ /* 0x004fca0007f3e0ff */
[----:B------:R-:W-:Y:S01]  /*72f0*/  IMAD.X R17, R17, 0x1, R0, P1 ;  /* 0x0000000111117824 */ /* 0x000fe200008e0600 */
[----:B------:R-:W-:-:S04]  /*7300*/  ISETP.GE.U32.AND P1, PT, R16, UR4, PT ;  /* 0x0000000410007c0c */ /* 0x000fc8000bf26070 */
[----:B------:R-:W-:-:S13]  /*7310*/  ISETP.GE.U32.AND.EX P1, PT, R17, UR5, PT, P1 ;  /* 0x0000000511007c0c */ /* 0x000fda000bf26110 */
[----:B0-----:R-:W-:Y:S05]  /*7320*/  @P1 BRA `(.L_x_179) ;  /* 0x0000000400501947 */ /* 0x001fea0003800000 */
[----:B------:R-:W0:Y:S01]  /*7330*/  S2R R12, SR_CTAID.X ;  /* 0x00000000000c7919 */ /* 0x000e220000002500 */
[----:B------:R-:W-:Y:S01]  /*7340*/  ULDC.64 UR4, c[0x0][0x628] ;  /* 0x00018a0000047ab9 */ /* 0x000fe20000000a00 */
[----:B------:R-:W-:Y:S01]  /*7350*/  ULDC UR7, c[0x0][0x630] ;  /* 0x00018c0000077ab9 */ /* 0x000fe20000000800 */
[----:B------:R-:W-:Y:S01]  /*7360*/  ISETP.NE.U32.AND P1, PT, RZ, UR4, PT ;  /* 0x00000004ff007c0c */ /* 0x000fe2000bf25070 */
[----:B------:R-:W1:Y:S01]  /*7370*/  S2R R14, SR_CTAID.Y ;  /* 0x00000000000e7919 */ /* 0x000e620000002600 */
[----:B------:R-:W-:Y:S01]  /*7380*/  ULDC UR8, c[0x0][0x150] ;  /* 0x0000540000087ab9 */ /* 0x000fe20000000800 */
[----:B------:R-:W-:Y:S01]  /*7390*/  IMAD.MOV.U32 R4, RZ, RZ, R16 ;  /* 0x000000ffff047224 */ /* 0x000fe200078e0010 */
[----:B------:R-:W-:Y:S01]  /*73a0*/  ISETP.NE.AND.EX P1, PT, RZ, UR5, PT, P1 ;  /* 0x00000005ff007c0c */ /* 0x000fe2000bf25310 */
[----:B------:R-:W-:Y:S01]  /*73b0*/  IMAD.MOV.U32 R5, RZ, RZ, R17 ;  /* 0x000000ffff057224 */ /* 0x000fe200078e0011 */
[----:B0-----:R-:W-:-:S11]  /*73c0*/  I2FP.F32.U32 R18, R12 ;  /* 0x0000000c00127245 */ /* 0x001fd60000201000 */
[----:B------:R-:W-:Y:S05]  /*73d0*/  @!P1 BRA `(.L_x_180) ;  /* 0x0000000000289947 */ /* 0x000fea0003800000 */
[----:B------:R-:W-:Y:S02]  /*73e0*/  ULDC UR6, c[0x0][0x634] ;  /* 0x00018d0000067ab9 */ /* 0x000fe40000000800 */
[----:B------:R-:W-:-:S05]  /*73f0*/  IADD3 R5, P1, R16, UR6, RZ ;  /* 0x0000000610057c10 */ /* 0x000fca000ff3e0ff */
[----:B------:R-:W-:-:S04]  /*7400*/  IMAD.X R15, RZ, RZ, R17, P1 ;  /* 0x000000ffff0f7224 */ /* 0x000fc800008e0611 */
[----:B------:R-:W-:-:S04]  /*7410*/  IMAD.WIDE.U32 R6, R15, UR4, RZ ;  /* 0x000000040f067c25 */ /* 0x000fc8000f8e00ff */
[----:B------:R-:W-:-:S04]  /*7420*/  IMAD.WIDE.U32 R6, P1, R5, UR5, R6 ;  /* 0x0000000505067c25 */ /* 0x000fc8000f820006 */
[----:B------:R-:W-:-:S04]  /*7430*/  IMAD.WIDE.U32 R4, R5, UR4, RZ ;  /* 0x0000000405047c25 */ /* 0x000fc8000f8e00ff */
[----:B------:R-:W-:Y:S01]  /*7440*/  IMAD.MOV.U32 R4, RZ, RZ, R7 ;  /* 0x000000ffff047224 */ /* 0x000fe200078e0007 */
[----:B------:R-:W-:Y:S01]  /*7450*/  IADD3 RZ, P3, R5, R6, RZ ;  /* 0x0000000605ff7210 */ /* 0x000fe20007f7e0ff */
[----:B------:R-:W-:-:S04]  /*7460*/  IMAD.X R5, RZ, RZ, RZ, P1 ;  /* 0x000000ffff057224 */ /* 0x000fc800008e06ff */
[----:B------:R-:W-:-:S08]  /*7470*/  IMAD.WIDE.U32.X R4, R15, UR5, R4, P3 ;  /* 0x000000050f047c25 */ /* 0x000fd000098e0404 */
.L_x_180:
[--C-:B------:R-:W-:Y:S01]  /*7480*/  SHF.R.U64 R19, R4, UR7, R5.reuse ;  /* 0x0000000704137c19 */ /* 0x100fe20008001205 */
[----:B------:R-:W-:Y:S01]  /*7490*/  FMUL R18, R18, UR8 ;  /* 0x0000000812127c20 */ /* 0x000fe20008400000 */
[----:B------:R-:W0:Y:S01]  /*74a0*/  LDC R15, c[0x0][0x144] ;  /* 0x00005100ff0f7b82 */ /* 0x000e220000000800 */
[----:B------:R-:W-:Y:S01]  /*74b0*/  SHF.R.U32.HI R4, RZ, UR7, R5 ;  /* 0x00000007ff047c19 */ /* 0x000fe20008011605 */
[----:B------:R-:W-:Y:S01]  /*74c0*/  ULDC UR6, c[0x0][0x154] ;  /* 0x0000550000067ab9 */ /* 0x000fe20000000800 */
[----:B------:R-:W-:Y:S01]  /*74d0*/  IADD3 R5, P1, RZ, -R19, RZ ;  /* 0x80000013ff057210 */ /* 0x000fe20007f3e0ff */
[----:B------:R-:W-:Y:S01]  /*74e0*/  ULDC.64 UR4, c[0x0][0x620] ;  /* 0x0001880000047ab9 */ /* 0x000fe20000000a00 */
[----:B-1----:R-:W-:Y:S01]  /*74f0*/  I2FP.F32.U32 R6, R14 ;  /* 0x0000000e00067245 */ /* 0x002fe20000201000 */
[----:B------:R-:W1:Y:S01]  /*7500*/  F2I.U32.TRUNC.NTZ R18, R18 ;  /* 0x0000001200127305 */ /* 0x000e62000020f000 */
[----:B------:R-:W-:Y:S01]  /*7510*/  ISETP.NE.AND P4, PT, R2, 0x1, PT ;  /* 0x000000010200780c */ /* 0x000fe20003f85270 */
[----:B------:R-:W-:Y:S01]  /*7520*/  IMAD.X R4, RZ, RZ, ~R4, P1 ;  /* 0x000000ffff047224 */ /* 0x000fe200008e0e04 */
[----:B------:R-:W2:Y:S01]  /*7530*/  LDC R21, c[0x0][0x148] ;  /* 0x00005200ff157b82 */ /* 0x000ea20000000800 */
[----:B------:R-:W-:Y:S01]  /*7540*/  FMUL R6, R6, UR6 ;  /* 0x0000000606067c20 */ /* 0x000fe20008400000 */
[----:B------:R-:W-:Y:S01]  /*7550*/  ULDC.64 UR6, c[0x0][0x640] ;  /* 0x0001900000067ab9 */ /* 0x000fe20000000a00 */
[----:B------:R-:W-:Y:S01]  /*7560*/  IMAD R4, R4, UR4, RZ ;  /* 0x0000000404047c24 */ /* 0x000fe2000f8e02ff */
[----:B------:R-:W-:-:S03]  /*7570*/  ISETP.NE.U32.AND P1, PT, RZ, UR6, PT ;  /* 0x00000006ff007c0c */ /* 0x000fc6000bf25070 */
[----:B------:R-:W3:Y:S01]  /*7580*/  F2I.U32.TRUNC.NTZ R6, R6 ;  /* 0x0000000600067305 */ /* 0x000ee2000020f000 */
[C---:B------:R-:W-:Y:S01]  /*7590*/  IMAD R7, R5.reuse, UR5, R4 ;  /* 0x0000000505077c24 */ /* 0x040fe2000f8e0204 */
[----:B------:R-:W-:Y:S01]  /*75a0*/  ISETP.NE.AND.EX P1, PT, RZ, UR7, PT, P1 ;  /* 0x00000007ff007c0c */ /* 0x000fe2000bf25310 */
[----:B------:R-:W-:Y:S01]  /*75b0*/  IMAD.WIDE.U32 R4, R5, UR4, R16 ;  /* 0x0000000405047c25 */ /* 0x000fe2000f8e0010 */
[----:B------:R-:W-:-:S03]  /*75c0*/  ULDC UR4, c[0x0][0x618] ;  /* 0x0001860000047ab9 */ /* 0x000fc60000000800 */
[----:B-1----:R-:W-:Y:S02]  /*75d0*/  IMAD.MOV R18, RZ, RZ, -R18 ;  /* 0x000000ffff127224 */ /* 0x002fe400078e0a12 */
[----:B------:R-:W-:Y:S02]  /*75e0*/  IMAD.IADD R5, R5, 0x1, R7 ;  /* 0x0000000105057824 */ /* 0x000fe400078e0207 */
[----:B0-----:R-:W-:-:S03]  /*75f0*/  IMAD R12, R15, R18, R12 ;  /* 0x000000120f0c7224 */ /* 0x001fc600078e020c */
[--C-:B------:R-:W-:Y:S01]  /*7600*/  SHF.R.U64 R15, R4, UR4, R5.reuse ;  /* 0x00000004040f7c19 */ /* 0x100fe20008001205 */
[----:B---3--:R-:W-:Y:S01]  /*7610*/  IMAD.MOV R7, RZ, RZ, -R6 ;  /* 0x000000ffff077224 */ /* 0x008fe200078e0a06 */
[----:B------:R-:W-:Y:S01]  /*7620*/  SHF.R.U32.HI R4, RZ, UR4, R5 ;  /* 0x00000004ff047c19 */ /* 0x000fe20008011605 */
[----:B------:R-:W-:Y:S02]  /*7630*/  ULDC UR4, c[0x0][0x608] ;  /* 0x0001820000047ab9 */ /* 0x000fe40000000800 */
[----:B--2---:R-:W-:Y:S01]  /*7640*/  @P4 IMAD R12, R21, R7, R14 ;  /* 0x00000007150c4224 */ /* 0x004fe200078e020e */
[--C-:B------:R-:W-:Y:S02]  /*7650*/  SHF.R.U64 R18, R15, UR4, R4.reuse ;  /* 0x000000040f127c19 */ /* 0x100fe40008001204 */
[----:B------:R-:W-:Y:S01]  /*7660*/  SHF.R.U32.HI R5, RZ, UR4, R4 ;  /* 0x00000004ff057c19 */ /* 0x000fe20008011604 */
[----:B------:R-:W-:-:S03]  /*7670*/  ULDC UR4, c[0x0][0x658] ;  /* 0x0001960000047ab9 */ /* 0x000fc60000000800 */
[--C-:B------:R-:W-:Y:S02]  /*7680*/  SHF.R.U64 R14, R18, UR4, R5.reuse ;  /* 0x00000004120e7c19 */ /* 0x100fe40008001205 */
[----:B------:R-:W-:-:S03]  /*7690*/  SHF.R.U32.HI R21, RZ, UR4, R5 ;  /* 0x00000004ff157c19 */ /* 0x000fc60008011605 */
[----:B------:R-:W-:Y:S02]  /*76a0*/  IMAD.MOV.U32 R6, RZ, RZ, R14 ;  /* 0x000000ffff067224 */ /* 0x000fe400078e000e */
[----:B------:R-:W-:Y:S01]  /*76b0*/  IMAD.MOV.U32 R5, RZ, RZ, R21 ;  /* 0x000000ffff057224 */ /* 0x000fe200078e0015 */
[----:B------:R-:W-:Y:S06]  /*76c0*/  @!P1 BRA `(.L_x_181) ;  /* 0x00000000002c9947 */ /* 0x000fec0003800000 */
        /* <DEDUP_REMOVED lines=9> */
[----:B------:R-:W-:-:S04]  /*7760*/  IMAD.WIDE.U32.X R4, R21, UR7, R4, P3 ;  /* 0x0000000715047c25 */ /* 0x000fc800098e0404 */
[----:B------:R-:W-:-:S07]  /*7770*/  IMAD.MOV.U32 R6, RZ, RZ, R4 ;  /* 0x000000ffff067224 */ /* 0x000fce00078e0004 */
.L_x_181:
[----:B------:R-:W-:Y:S01]  /*7780*/  ULDC UR4, c[0x0][0x648] ;  /* 0x0001920000047ab9 */ /* 0x000fe20000000800 */
[----:B------:R-:W-:Y:S01]  /*7790*/  LOP3.LUT R4, R18, UR16, RZ, 0xc0, !PT ;  /* 0x0000001012047c12 */ /* 0x000fe2000f8ec0ff */
[----:B------:R-:W-:Y:S01]  /*77a0*/  ULDC UR5, c[0x0][0x610] ;  /* 0x0001840000057ab9 */ /* 0x000fe20000000800 */
[----:B------:R-:W-:Y:S01]  /*77b0*/  SHF.R.U64 R5, R6, UR4, R5 ;  /* 0x0000000406057c19 */ /* 0x000fe20008001205 */
[----:B------:R-:W-:Y:S01]  /*77c0*/  ULDC UR4, c[0x0][0x638] ;  /* 0x00018e0000047ab9 */ /* 0x000fe20000000800 */
[----:B------:R-:W-:-:S03]  /*77d0*/  LOP3.LUT R15, R15, UR15, RZ, 0xc0, !PT ;  /* 0x0000000f0f0f7c12 */ /* 0x000fc6000f8ec0ff */
[----:B------:R-:W-:Y:S02]  /*77e0*/  IMAD.MOV R7, RZ, RZ, -R5 ;  /* 0x000000ffff077224 */ /* 0x000fe400078e0a05 */
[----:B------:R-:W-:Y:S02]  /*77f0*/  IMAD R5, R5, UR17, R4 ;  /* 0x0000001105057c24 */ /* 0x000fe4000f8e0204 */
[----:B------:R-:W-:Y:S01]  /*7800*/  IMAD R14, R7, UR4, R14 ;  /* 0x00000004070e7c24 */ /* 0x000fe2000f8e020e */
[----:B------:R-:W-:Y:S01]  /*7810*/  ULDC UR4, c[0x0][0x600] ;  /* 0x0001800000047ab9 */ /* 0x000fe20000000800 */
[----:B------:R-:W-:Y:S02]  /*7820*/  IMAD R12, R5, UR5, R12 ;  /* 0x00000005050c7c24 */ /* 0x000fe4000f8e020c */
[----:B------:R-:W-:Y:S02]  /*7830*/  IMAD R5, R14, UR4, R15 ;  /* 0x000000040e057c24 */ /* 0x000fe4000f8e020f */
[----:B------:R-:W-:-:S03]  /*7840*/  IMAD.MOV.U32 R4, RZ, RZ, 0x1 ;  /* 0x00000001ff047424 */ /* 0x000fc600078e00ff */
[----:B------:R-:W-:Y:S02]  /*7850*/  SEL R18, R5, R12, !P4 ;  /* 0x0000000c05127207 */ /* 0x000fe40006000000 */
[----:B------:R-:W-:-:S07]  /*7860*/  SEL R22, R12, R5, !P4 ;  /* 0x000000050c167207 */ /* 0x000fce0006000000 */
.L_x_179:
[----:B------:R-:W-:Y:S05]  /*7870*/  BSYNC B1 ;  /* 0x0000000000017941 */ /* 0x000fea0003800000 */
.L_x_178:
[----:B------:R-:W-:-:S13]  /*7880*/  LOP3.LUT P1, RZ, R4, 0xff, RZ, 0xc0, !PT ;  /* 0x000000ff04ff7812 */ /* 0x000fda000782c0ff */
[----:B------:R-:W-:Y:S05]  /*7890*/  @P1 BRA `(.L_x_182) ;  /* 0xfffffff4002c1947 */ /* 0x000fea000383ffff */
[----:B------:R-:W-:Y:S05]  /*78a0*/  BSYNC B0 ;  /* 0x0000000000007941 */ /* 0x000fea0003800000 */
.L_x_170:
[----:B------:R-:W-:-:S03]  /*78b0*/  UMOV UR4, 0xffffffff ;  /* 0xffffffff00047882 */ /* 0x000fc60000000000 */
[----:B------:R-:W-:Y:S05]  /*78c0*/  BRA.DIV UR4, `(.L_x_183) ;  /* 0x0000001604ec7947 */ /* 0x000fea000b800000 */
[----:B------:R-:W-:-:S13]  /*78d0*/  ELECT P6, URZ, PT ;  /* 0x00000000003f782f */ /* 0x000fda00038c0000 */
.L_x_232:
[----:B------:R-:W-:Y:S04]  /*78e0*/  BSSY B0, `(.L_x_184) ;  /* 0x0000154000007945 */ /* 0x000fe80003800000 */
[----:B------:R-:W-:Y:S05]  /*78f0*/  @!P6 BRA `(.L_x_185) ;  /* 0x000000140048e947 */ /* 0x000fea0003800000 */
[----:B------:R-:W-:-:S04]  /*7900*/  LOP3.LUT R23, R23, 0x2, RZ, 0xfc, !PT ;  /* 0x0000000217177812 */ /* 0x000fc800078efcff */
[----:B------:R-:W-:-:S13]  /*7910*/  ISETP.NE.AND P0, PT, R23, 0x3, PT ;  /* 0x000000031700780c */ /* 0x000fda0003f05270 */
[----:B------:R-:W-:Y:S05]  /*7920*/  @!P0 BRA `(.L_x_186) ;  /* 0x0000000000048947 */ /* 0x000fea0003800000 */
[----:B------:R-:W-:Y:S01]  /*7930*/  BPT.TRAP 0x1 ;  /* 0x000000040000795c */ /* 0x000fe20000300000 */
.L_x_186:
[----:B------:R-:W0:Y:S01]  /*7940*/  S2R R5, SR_CgaCtaId ;  /* 0x0000000000057919 */ /* 0x000e220000008800 */
[----:B------:R-:W-:Y:S02]  /*7950*/  MOV R0, 0x400 ;  /* 0x0000040000007802 */ /* 0x000fe40000000f00 */
[----:B------:R-:W-:Y:S02]  /*7960*/  SHF.L.U32 R2, R3, 0x1f, RZ ;  /* 0x0000001f03027819 */ /* 0x000fe400000006ff */
[----:B0-----:R-:W-:-:S05]  /*7970*/  LEA R5, R5, R0, 0x18 ;  /* 0x0000000005057211 */ /* 0x001fca00078ec0ff */
[----:B------:R-:W-:-:S04]  /*7980*/  VIADD R5, R5, 0x128 ;  /* 0x0000012805057836 */ /* 0x000fc80000000000 */
[C---:B------:R-:W-:Y:S02]  /*7990*/  IMAD R7, R8.reuse, 0x8, R5 ;  /* 0x0000000808077824 */ /* 0x040fe400078e0205 */
[----:B------:R-:W-:Y:S02]  /*79a0*/  VIADD R8, R8, 0x1 ;  /* 0x0000000108087836 */ /* 0x000fe40000000000 */
[----:B------:R-:W0:Y:S03]  /*79b0*/  SYNCS.PHASECHK.TRANS64.TRYWAIT P0, [R7+URZ], R2 ;  /* 0x00000002070075a7 */ /* 0x000e26000800017f */
[----:B------:R-:W-:-:S04]  /*79c0*/  ISETP.NE.AND P1, PT, R8, 0x25, PT ;  /* 0x000000250800780c */ /* 0x000fc80003f25270 */
[----:B------:R-:W-:Y:S02]  /*79d0*/  SEL R0, RZ, 0x1, P1 ;  /* 0x00000001ff007807 */ /* 0x000fe40000800000 */
[----:B------:R-:W-:Y:S02]  /*79e0*/  SEL R8, R8, RZ, P1 ;  /* 0x000000ff08087207 */ /* 0x000fe40000800000 */
[----:B------:R-:W-:-:S03]  /*79f0*/  LOP3.LUT R9, R3, R0, RZ, 0x3c, !PT ;  /* 0x0000000003097212 */ /* 0x000fc600078e3cff */
[----:B------:R-:W-:Y:S01]  /*7a00*/  IMAD R6, R8, 0x8, R5 ;  /* 0x0000000808067824 */ /* 0x000fe200078e0205 */
[----:B------:R-:W-:Y:S01]  /*7a10*/  SHF.L.U32 R3, R9, 0x1f, RZ ;  /* 0x0000001f09037819 */ /* 0x000fe200000006ff */
[----:B0-----:R-:W-:Y:S06]  /*7a20*/  @!P0 BRA `(.L_x_187) ;  /* 0x0000001400b48947 */ /* 0x001fec0003800000 */
.L_x_233:
[----:B------:R-:W1:Y:S01]  /*7a30*/  SYNCS.PHASECHK.TRANS64.TRYWAIT P0, [R6+URZ], R3 ;  /* 0x00000003060075a7 */ /* 0x000e62000800017f */
[----:B------:R-:W-:-:S05]  /*7a40*/  VIADD R0, R8, 0x1 ;  /* 0x0000000108007836 */ /* 0x000fca0000000000 */
[----:B------:R-:W-:-:S04]  /*7a50*/  ISETP.NE.AND P1, PT, R0, 0x25, PT ;  /* 0x000000250000780c */ /* 0x000fc80003f25270 */
[----:B0-----:R-:W-:Y:S02]  /*7a60*/  SEL R2, RZ, 0x1, P1 ;  /* 0x00000001ff027807 */ /* 0x001fe40000800000 */
[----:B------:R-:W-:Y:S02]  /*7a70*/  SEL R0, R0, RZ, P1 ;  /* 0x000000ff00007207 */ /* 0x000fe40000800000 */
[----:B------:R-:W-:-:S03]  /*7a80*/  LOP3.LUT R9, R9, R2, RZ, 0x3c, !PT ;  /* 0x0000000209097212 */ /* 0x000fc600078e3cff */
[----:B------:R-:W-:Y:S01]  /*7a90*/  IMAD R7, R0, 0x8, R5 ;  /* 0x0000000800077824 */ /* 0x000fe200078e0205 */
[----:B------:R-:W-:Y:S01]  /*7aa0*/  SHF.L.U32 R4, R9, 0x1f, RZ ;  /* 0x0000001f09047819 */ /* 0x000fe200000006ff */
[----:B-1----:R-:W-:Y:S06]  /*7ab0*/  @!P0 BRA `(.L_x_188) ;  /* 0x0000001400a48947 */ /* 0x002fec0003800000 */
.L_x_234:
[----:B------:R-:W1:Y:S01]  /*7ac0*/  SYNCS.PHASECHK.TRANS64.TRYWAIT P0, [R7+URZ], R4 ;  /* 0x00000004070075a7 */ /* 0x000e62000800017f */
[----:B------:R-:W-:-:S05]  /*7ad0*/  VIADD R0, R0, 0x1 ;  /* 0x0000000100007836 */ /* 0x000fca0000000000 */
[----:B------:R-:W-:-:S04]  /*7ae0*/  ISETP.NE.AND P1, PT, R0, 0x25, PT ;  /* 0x000000250000780c */ /* 0x000fc80003f25270 */
[----:B------:R-:W-:Y:S02]  /*7af0*/  SEL R2, RZ, 0x1, P1 ;  /* 0x00000001ff027807 */ /* 0x000fe40000800000 */
[----:B------:R-:W-:Y:S02]  /*7b00*/  SEL R0, R0, RZ, P1 ;  /* 0x000000ff00007207 */ /* 0x000fe40000800000 */
[----:B------:R-:W-:-:S03]  /*7b10*/  LOP3.LUT R9, R9, R2, RZ, 0x3c, !PT ;  /* 0x0000000209097212 */ /* 0x000fc600078e3cff */
[----:B0-----:R-:W-:Y:S01]  /*7b20*/  IMAD R6, R0, 0x8, R5 ;  /* 0x0000000800067824 */ /* 0x001fe200078e0205 */
[----:B------:R-:W-:Y:S01]  /*7b30*/  SHF.L.U32 R3, R9, 0x1f, RZ ;  /* 0x0000001f09037819 */ /* 0x000fe200000006ff */
[----:B-1----:R-:W-:Y:S06]  /*7b40*/  @!P0 BRA `(.L_x_189) ;  /* 0x0000001400948947 */ /* 0x002fec0003800000 */
.L_x_235:
        /* <DEDUP_REMOVED lines=9> */
.L_x_236:
        /* <DEDUP_REMOVED lines=9> */
.L_x_237:
        /* <DEDUP_REMOVED lines=9> */
.L_x_238:
        /* <DEDUP_REMOVED lines=9> */
.L_x_239:
        /* <DEDUP_REMOVED lines=9> */
.L_x_240:
        /* <DEDUP_REMOVED lines=9> */
.L_x_241:
        /* <DEDUP_REMOVED lines=9> */
.L_x_242:
        /* <DEDUP_REMOVED lines=9> */
.L_x_243:
        /* <DEDUP_REMOVED lines=9> */
.L_x_244:
        /* <DEDUP_REMOVED lines=9> */
.L_x_245:
        /* <DEDUP_REMOVED lines=9> */
.L_x_246:
        /* <DEDUP_REMOVED lines=9> */
.L_x_247:
        /* <DEDUP_REMOVED lines=9> */
.L_x_248:
        /* <DEDUP_REMOVED lines=9> */
.L_x_249:
        /* <DEDUP_REMOVED lines=9> */
.L_x_250:
        /* <DEDUP_REMOVED lines=9> */
.L_x_251:
        /* <DEDUP_REMOVED lines=9> */
.L_x_252:
        /* <DEDUP_REMOVED lines=9> */
.L_x_253:
        /* <DEDUP_REMOVED lines=9> */
.L_x_254:
        /* <DEDUP_REMOVED lines=9> */
.L_x_255:
        /* <DEDUP_REMOVED lines=9> */
.L_x_256:
        /* <DEDUP_REMOVED lines=9> */
.L_x_257:
        /* <DEDUP_REMOVED lines=9> */
.L_x_258:
        /* <DEDUP_REMOVED lines=9> */
.L_x_259:
        /* <DEDUP_REMOVED lines=9> */
.L_x_260:
        /* <DEDUP_REMOVED lines=9> */
.L_x_261:
        /* <DEDUP_REMOVED lines=9> */
.L_x_262:
        /* <DEDUP_REMOVED lines=9> */
.L_x_263:
        /* <DEDUP_REMOVED lines=9> */
.L_x_264:
        /* <DEDUP_REMOVED lines=9> */
.L_x_265:
        /* <DEDUP_REMOVED lines=9> */
.L_x_266:
        /* <DEDUP_REMOVED lines=9> */
.L_x_267:
[----:B------:R-:W1:Y:S01]  /*8d50*/  SYNCS.PHASECHK.TRANS64.TRYWAIT P0, [R6+URZ], R3 ;  /* 0x00000003060075a7 */ /* 0x000e62000800017f */
[----:B------:R-:W-:-:S05]  /*8d60*/  VIADD R0, R0, 0x1 ;  /* 0x0000000100007836 */ /* 0x000fca0000000000 */
[----:B------:R-:W-:-:S04]  /*8d70*/  ISETP.NE.AND P1, PT, R0, 0x25, PT ;  /* 0x000000250000780c */ /* 0x000fc80003f25270 */
[----:B------:R-:W-:Y:S02]  /*8d80*/  SEL R2, RZ, 0x1, P1 ;  /* 0x00000001ff027807 */ /* 0x000fe40000800000 */
[----:B------:R-:W-:Y:S02]  /*8d90*/  SEL R0, R0, RZ, P1 ;  /* 0x000000ff00007207 */ /* 0x000fe40000800000 */
[----:B------:R-:W-:Y:S01]  /*8da0*/  LOP3.LUT R2, R9, R2, RZ, 0x3c, !PT ;  /* 0x0000000209027212 */ /* 0x000fe200078e3cff */
[----:B-1----:R-:W-:Y:S06]  /*8db0*/  @!P0 BRA `(.L_x_222) ;  /* 0x0000000c008c8947 */ /* 0x002fec0003800000 */
.L_x_268:
[----:B------:R-:W-:Y:S01]  /*8dc0*/  IMAD R5, R0, 0x8, R5 ;  /* 0x0000000800057824 */ /* 0x000fe200078e0205 */
[----:B------:R-:W-:-:S07]  /*8dd0*/  SHF.L.U32 R0, R2, 0x1f, RZ ;  /* 0x0000001f02007819 */ /* 0x000fce00000006ff */
.L_x_223:
[----:B--2---:R2:W3:Y:S02]  /*8de0*/  SYNCS.PHASECHK.TRANS64.TRYWAIT P0, [R5+URZ], R0 ;  /* 0x00000000050075a7 */ /* 0x0044e4000800017f */
[----:B---3--:R-:W-:Y:S05]  /*8df0*/  @!P0 NANOSLEEP.SYNCS 0x989680 ;  /* 0x009896800000895d */ /* 0x008fea0003900000 */
[----:B------:R-:W3:Y:S02]  /*8e00*/  @!P0 SYNCS.PHASECHK.TRANS64 P0, [R5+URZ], R0 ;  /* 0x00000000050085a7 */ /* 0x000ee4000800007f */
[----:B---3--:R-:W-:Y:S05]  /*8e10*/  @!P0 BRA `(.L_x_223) ;  /* 0xfffffffc00f08947 */ /* 0x008fea000383ffff */
.L_x_185:
[----:B------:R-:W-:Y:S05]  /*8e20*/  BSYNC B0 ;  /* 0x0000000000007941 */ /* 0x000fea0003800000 */
.L_x_184:
[----:B------:R-:W-:Y:S05]  /*8e30*/  EXIT ;  /* 0x000000000000794d */ /* 0x000fea0003800000 */
.L_x_20:
[----:B0-----:R-:W-:-:S04]  /*8e40*/  IMAD.U32 R3, RZ, RZ, UR43 ;  /* 0x0000002bff037e24 */ /* 0x001fc8000f8e00ff */
[----:B------:R0:W1:Y:S03]  /*8e50*/  SYNCS.PHASECHK.TRANS64.TRYWAIT P0, [R3+URZ+-0x8], R0 ;  /* 0xfffff800030075a7 */ /* 0x000066000800017f */
[----:B-1----:R-:W-:Y:S05]  /*8e60*/  @!P0 NANOSLEEP.SYNCS 0x989680 ;  /* 0x009896800000895d */ /* 0x002fea0003900000 */
[----:B------:R-:W1:Y:S02]  /*8e70*/  @!P0 SYNCS.PHASECHK.TRANS64 P0, [R3+URZ+-0x8], R0 ;  /* 0xfffff800030085a7 */ /* 0x000e64000800007f */
[----:B-1----:R-:W-:Y:S05]  /*8e80*/  @!P0 BRA `(.L_x_20) ;  /* 0xfffffffc00ec8947 */ /* 0x002fea000383ffff */
[----:B------:R-:W-:Y:S05]  /*8e90*/  BRA `(.L_x_224) ;  /* 0xffffff8c00547947 */ /* 0x000fea000383ffff */
.L_x_25:
[----:B-1----:R1:W2:Y:S02]  /*8ea0*/  SYNCS.PHASECHK.TRANS64.TRYWAIT P1, [R3+URZ], R0 ;  /* 0x00000000030075a7 */ /* 0x0022a4000802017f */
[----:B--2---:R-:W-:Y:S05]  /*8eb0*/  @!P1 NANOSLEEP.SYNCS 0x989680 ;  /* 0x009896800000995d */ /* 0x004fea0003900000 */
[----:B------:R-:W2:Y:S02]  /*8ec0*/  @!P1 SYNCS.PHASECHK.TRANS64 P1, [R3+URZ], R0 ;  /* 0x00000000030095a7 */ /* 0x000ea4000802007f */
[----:B--2---:R-:W-:Y:S05]  /*8ed0*/  @!P1 BRA `(.L_x_25) ;  /* 0xfffffffc00f09947 */ /* 0x004fea000383ffff */
[----:B------:R-:W-:Y:S05]  /*8ee0*/  BRA `(.L_x_24) ;  /* 0xffffff8c00c87947 */ /* 0x000fea000383ffff */
.L_x_30:
[----:B-1----:R-:W-:-:S04]  /*8ef0*/  IMAD.U32 R5, RZ, RZ, UR4 ;  /* 0x00000004ff057e24 */ /* 0x002fc8000f8e00ff */
[----:B------:R1:W2:Y:S03]  /*8f00*/  SYNCS.PHASECHK.TRANS64.TRYWAIT P1, [R5+URZ], R4 ;  /* 0x00000004050075a7 */ /* 0x0002a6000802017f */
[----:B--2---:R-:W-:Y:S05]  /*8f10*/  @!P1 NANOSLEEP.SYNCS 0x989680 ;  /* 0x009896800000995d */ /* 0x004fea0003900000 */
[----:B------:R-:W2:Y:S02]  /*8f20*/  @!P1 SYNCS.PHASECHK.TRANS64 P1, [R5+URZ], R4 ;  /* 0x00000004050095a7 */ /* 0x000ea4000802007f */
[----:B--2---:R-:W-:Y:S05]  /*8f30*/  @!P1 BRA `(.L_x_30) ;  /* 0xfffffffc00ec9947 */ /* 0x004fea000383ffff */
[----:B------:R-:W-:Y:S05]  /*8f40*/  BRA `(.L_x_29) ;  /* 0xffffff90003c7947 */ /* 0x000fea000383ffff */
.L_x_38:
[----:B0-----:R-:W-:-:S04]  /*8f50*/  IMAD.U32 R3, RZ, RZ, UR43 ;  /* 0x0000002bff037e24 */ /* 0x001fc8000f8e00ff */
[----:B------:R0:W1:Y:S03]  /*8f60*/  SYNCS.PHASECHK.TRANS64.TRYWAIT P0, [R3+URZ+0x8], R0 ;  /* 0x00000800030075a7 */ /* 0x000066000800017f */
[----:B-1----:R-:W-:Y:S05]  /*8f70*/  @!P0 NANOSLEEP.SYNCS 0x989680 ;  /* 0x009896800000895d */ /* 0x002fea0003900000 */
[----:B------:R-:W1:Y:S02]  /*8f80*/  @!P0 SYNCS.PHASECHK.TRANS64 P0, [R3+URZ+0x8], R0 ;  /* 0x00000800030085a7 */ /* 0x000e64000800007f */
[----:B-1----:R-:W-:Y:S05]  /*8f90*/  @!P0 BRA `(.L_x_38) ;  /* 0xfffffffc00ec8947 */ /* 0x002fea000383ffff */
[----:B------:R-:W-:Y:S05]  /*8fa0*/  BRA `(.L_x_225) ;  /* 0xffffff9400387947 */ /* 0x000fea000383ffff */
.L_x_171:
[----:B------:R-:W-:Y:S01]  /*8fb0*/  BSSY B1, `(.L_x_226) ;  /* 0x0000006000017945 */ /* 0x000fe20003800000 */
[----:B------:R-:W-:-:S07]  /*8fc0*/  IMAD.MOV.U32 R15, RZ, RZ, -0x1 ;  /* 0xffffffffff0f7424 */ /* 0x000fce00078e00ff */
[----:B-----5:R-:W-:Y:S05]  /*8fd0*/  WARPSYNC.COLLECTIVE R15, `(.L_x_227) ;  /* 0x000000000f0c7348 */ /* 0x020fea0003c00000 */
[----:B------:R-:W-:Y:S02]  /*8fe0*/  ELECT P6, UR62, PT ;  /* 0x00000000003e782f */ /* 0x000fe400038c0000 */
[----:B------:R-:W-:Y:S01]  /*8ff0*/  MOV R14, UR62 ;  /* 0x0000003e000e7c02 */ /* 0x000fe20008000f00 */
[----:B-----5:R-:W-:Y:S10]  /*9000*/  ENDCOLLECTIVE ;  /* 0x000000000000791b */ /* 0x020ff40003800000 */
.L_x_227:
[----:B------:R-:W-:Y:S05]  /*9010*/  BSYNC B1 ;  /* 0x0000000000017941 */ /* 0x000fea0003800000 */
.L_x_226:
[----:B------:R-:W-:Y:S05]  /*9020*/  BRA `(.L_x_228) ;  /* 0xffffffdc00547947 */ /* 0x000fea000383ffff */
.L_x_174:
[----:B-1----:R1:W2:Y:S02]  /*9030*/  SYNCS.PHASECHK.TRANS64.TRYWAIT P1, [R15+URZ+0x128], R6 ;  /* 0x000128060f0075a7 */ /* 0x0022a4000802017f */
[----:B--2---:R-:W-:Y:S05]  /*9040*/  @!P1 NANOSLEEP.SYNCS 0x989680 ;  /* 0x009896800000995d */ /* 0x004fea0003900000 */
[----:B------:R-:W2:Y:S02]  /*9050*/  @!P1 SYNCS.PHASECHK.TRANS64 P1, [R15+URZ+0x128], R6 ;  /* 0x000128060f0095a7 */ /* 0x000ea4000802007f */
[----:B--2---:R-:W-:Y:S05]  /*9060*/  @!P1 BRA `(.L_x_174) ;  /* 0xfffffffc00f09947 */ /* 0x004fea000383ffff */
[----:B------:R-:W-:Y:S05]  /*9070*/  BRA `(.L_x_229) ;  /* 0xffffffdc00887947 */ /* 0x000fea000383ffff */
.L_x_183:
[----:B------:R-:W-:Y:S01]  /*9080*/  BSSY B0, `(.L_x_230) ;  /* 0x0000006000007945 */ /* 0x000fe20003800000 */
[----:B------:R-:W-:-:S07]  /*9090*/  IMAD.MOV.U32 R15, RZ, RZ, -0x1 ;  /* 0xffffffffff0f7424 */ /* 0x000fce00078e00ff */
[----:B-----5:R-:W-:Y:S05]  /*90a0*/  WARPSYNC.COLLECTIVE R15, `(.L_x_231) ;  /* 0x000000000f0c7348 */ /* 0x020fea0003c00000 */
[----:B------:R-:W-:Y:S02]  /*90b0*/  ELECT P6, UR62, PT ;  /* 0x00000000003e782f */ /* 0x000fe400038c0000 */
[----:B------:R-:W-:Y:S01]  /*90c0*/  MOV R14, UR62 ;  /* 0x0000003e000e7c02 */ /* 0x000fe20008000f00 */
[----:B-----5:R-:W-:Y:S10]  /*90d0*/  ENDCOLLECTIVE ;  /* 0x000000000000791b */ /* 0x020ff40003800000 */
.L_x_231:
[----:B------:R-:W-:Y:S05]  /*90e0*/  BSYNC B0 ;  /* 0x0000000000007941 */ /* 0x000fea0003800000 */
.L_x_230:
[----:B------:R-:W-:Y:S05]  /*90f0*/  BRA `(.L_x_232) ;  /* 0xffffffe400f87947 */ /* 0x000fea000383ffff */
.L_x_187:
[----:B0-----:R0:W1:Y:S02]  /*9100*/  SYNCS.PHASECHK.TRANS64.TRYWAIT P0, [R7+URZ], R2 ;  /* 0x00000002070075a7 */ /* 0x001064000800017f */
[----:B-1----:R-:W-:Y:S05]  /*9110*/  @!P0 NANOSLEEP.SYNCS 0x989680 ;  /* 0x009896800000895d */ /* 0x002fea0003900000 */
[----:B------:R-:W1:Y:S02]  /*9120*/  @!P0 SYNCS.PHASECHK.TRANS64 P0, [R7+URZ], R2 ;  /* 0x00000002070085a7 */ /* 0x000e64000800007f */
[----:B-1----:R-:W-:Y:S05]  /*9130*/  @!P0 BRA `(.L_x_187) ;  /* 0xfffffffc00f08947 */ /* 0x002fea000383ffff */
[----:B------:R-:W-:Y:S05]  /*9140*/  BRA `(.L_x_233) ;  /* 0xffffffe800387947 */ /* 0x000fea000383ffff */
.L_x_188:
[----:B0-----:R0:W1:Y:S02]  /*9150*/  SYNCS.PHASECHK.TRANS64.TRYWAIT P0, [R6+URZ], R3 ;  /* 0x00000003060075a7 */ /* 0x001064000800017f */
[----:B-1----:R-:W-:Y:S05]  /*9160*/  @!P0 NANOSLEEP.SYNCS 0x989680 ;  /* 0x009896800000895d */ /* 0x002fea0003900000 */
[----:B------:R-:W1:Y:S02]  /*9170*/  @!P0 SYNCS.PHASECHK.TRANS64 P0, [R6+URZ], R3 ;  /* 0x00000003060085a7 */ /* 0x000e64000800007f */
[----:B-1----:R-:W-:Y:S05]  /*9180*/  @!P0 BRA `(.L_x_188) ;  /* 0xfffffffc00f08947 */ /* 0x002fea000383ffff */
[----:B------:R-:W-:Y:S05]  /*9190*/  BRA `(.L_x_234) ;  /* 0xffffffe800487947 */ /* 0x000fea000383ffff */
.L_x_189:
[----:B0-----:R0:W1:Y:S02]  /*91a0*/  SYNCS.PHASECHK.TRANS64.TRYWAIT P0, [R7+URZ], R4 ;  /* 0x00000004070075a7 */ /* 0x001064000800017f */
[----:B-1----:R-:W-:Y:S05]  /*91b0*/  @!P0 NANOSLEEP.SYNCS 0x989680 ;  /* 0x009896800000895d */ /* 0x002fea0003900000 */
[----:B------:R-:W1:Y:S02]  /*91c0*/  @!P0 SYNCS.PHASECHK.TRANS64 P0, [R7+URZ], R4 ;  /* 0x00000004070085a7 */ /* 0x000e64000800007f */
[----:B-1----:R-:W-:Y:S05]  /*91d0*/  @!P0 BRA `(.L_x_189) ;  /* 0xfffffffc00f08947 */ /* 0x002fea000383ffff */
[----:B------:R-:W-:Y:S05]  /*91e0*/  BRA `(.L_x_235) ;  /* 0xffffffe800587947 */ /* 0x000fea000383ffff */
.L_x_190:
[----:B0-----:R0:W1:Y:S02]  /*91f0*/  SYNCS.PHASECHK.TRANS64.TRYWAIT P0, [R6+URZ], R3 ;  /* 0x00000003060075a7 */ /* 0x001064000800017f */
[----:B-1----:R-:W-:Y:S05]  /*9200*/  @!P0 NANOSLEEP.SYNCS 0x989680 ;  /* 0x009896800000895d */ /* 0x002fea0003900000 */
[----:B------:R-:W1:Y:S02]  /*9210*/  @!P0 SYNCS.PHASECHK.TRANS64 P0, [R6+URZ], R3 ;  /* 0x00000003060085a7 */ /* 0x000e64000800007f */
[----:B-1----:R-:W-:Y:S05]  /*9220*/  @!P0 BRA `(.L_x_190) ;  /* 0xfffffffc00f08947 */ /* 0x002fea000383ffff */
[----:B------:R-:W-:Y:S05]  /*9230*/  BRA `(.L_x_236) ;  /* 0xffffffe800687947 */ /* 0x000fea000383ffff */
.L_x_191:
[----:B0-----:R0:W1:Y:S02]  /*9240*/  SYNCS.PHASECHK.TRANS64.TRYWAIT P0, [R7+URZ], R4 ;  /* 0x00000004070075a7 */ /* 0x001064000800017f */
[----:B-1----:R-:W-:Y:S05]  /*9250*/  @!P0 NANOSLEEP.SYNCS 0x989680 ;  /* 0x009896800000895d */ /* 0x002fea0003900000 */
[----:B------:R-:W1:Y:S02]  /*9260*/  @!P0 SYNCS.PHASECHK.TRANS64 P0, [R7+URZ], R4 ;  /* 0x00000004070085a7 */ /* 0x000e64000800007f */
[----:B-1----:R-:W-:Y:S05]  /*9270*/  @!P0 BRA `(.L_x_191) ;  /* 0xfffffffc00f08947 */ /* 0x002fea000383ffff */
[----:B------:R-:W-:Y:S05]  /*9280*/  BRA `(.L_x_237) ;  /* 0xffffffe800787947 */ /* 0x000fea000383ffff */
.L_x_192:
[----:B0-----:R0:W1:Y:S02]  /*9290*/  SYNCS.PHASECHK.TRANS64.TRYWAIT P0, [R6+URZ], R3 ;  /* 0x00000003060075a7 */ /* 0x001064000800017f */
[----:B-1----:R-:W-:Y:S05]  /*92a0*/  @!P0 NANOSLEEP.SYNCS 0x989680 ;  /* 0x009896800000895d */ /* 0x002fea0003900000 */
[----:B------:R-:W1:Y:S02]  /*92b0*/  @!P0 SYNCS.PHASECHK.TRANS64 P0, [R6+URZ], R3 ;  /* 0x00000003060085a7 */ /* 0x000e64000800007f */
[----:B-1----:R-:W-:Y:S05]  /*92c0*/  @!P0 BRA `(.L_x_192) ;  /* 0xfffffffc00f08947 */ /* 0x002fea000383ffff */
[----:B------:R-:W-:Y:S05]  /*92d0*/  BRA `(.L_x_238) ;  /* 0xffffffe800887947 */ /* 0x000fea000383ffff */
.L_x_193:
[----:B0-----:R0:W1:Y:S02]  /*92e0*/  SYNCS.PHASECHK.TRANS64.TRYWAIT P0, [R7+URZ], R4 ;  /* 0x00000004070075a7 */ /* 0x001064000800017f */
[----:B-1----:R-:W-:Y:S05]  /*92f0*/  @!P0 NANOSLEEP.SYNCS 0x989680 ;  /* 0x009896800000895d */ /* 0x002fea0003900000 */
[----:B------:R-:W1:Y:S02]  /*9300*/  @!P0 SYNCS.PHASECHK.TRANS64 P0, [R7+URZ], R4 ;  /* 0x00000004070085a7 */ /* 0x000e64000800007f */
[----:B-1----:R-:W-:Y:S05]  /*9310*/  @!P0 BRA `(.L_x_193) ;  /* 0xfffffffc00f08947 */ /* 0x002fea000383ffff */
[----:B------:R-:W-:Y:S05]  /*9320*/  BRA `(.L_x_239) ;  /* 0xffffffe800987947 */ /* 0x000fea000383ffff */
.L_x_194:
[----:B0-----:R0:W1:Y:S02]  /*9330*/  SYNCS.PHASECHK.TRANS64.TRYWAIT P0, [R6+URZ], R3 ;  /* 0x00000003060075a7 */ /* 0x001064000800017f */
[----:B-1----:R-:W-:Y:S05]  /*9340*/  @!P0 NANOSLEEP.SYNCS 0x989680 ;  /* 0x009896800000895d */ /* 0x002fea0003900000 */
[----:B------:R-:W1:Y:S02]  /*9350*/  @!P0 SYNCS.PHASECHK.TRANS64 P0, [R6+URZ], R3 ;  /* 0x00000003060085a7 */ /* 0x000e64000800007f */
[----:B-1----:R-:W-:Y:S05]  /*9360*/  @!P0 BRA `(.L_x_194) ;  /* 0xfffffffc00f08947 */ /* 0x002fea000383ffff */
[----:B------:R-:W-:Y:S05]  /*9370*/  BRA `(.L_x_240) ;  /* 0xffffffe800a87947 */ /* 0x000fea000383ffff */
.L_x_195:
[----:B0-----:R0:W1:Y:S02]  /*9380*/  SYNCS.PHASECHK.TRANS64.TRYWAIT P0, [R7+URZ], R4 ;  /* 0x00000004070075a7 */ /* 0x001064000800017f */
[----:B-1----:R-:W-:Y:S05]  /*9390*/  @!P0 NANOSLEEP.SYNCS 0x989680 ;  /* 0x009896800000895d */ /* 0x002fea0003900000 */
[----:B------:R-:W1:Y:S02]  /*93a0*/  @!P0 SYNCS.PHASECHK.TRANS64 P0, [R7+URZ], R4 ;  /* 0x00000004070085a7 */ /* 0x000e64000800007f */
[----:B-1----:R-:W-:Y:S05]  /*93b0*/  @!P0 BRA `(.L_x_195) ;  /* 0xfffffffc00f08947 */ /* 0x002fea000383ffff */
[----:B------:R-:W-:Y:S05]  /*93c0*/  BRA `(.L_x_241) ;  /* 0xffffffe800b87947 */ /* 0x000fea000383ffff */
.L_x_196:
[----:B0-----:R0:W1:Y:S02]  /*93d0*/  SYNCS.PHASECHK.TRANS64.TRYWAIT P0, [R6+URZ], R3 ;  /* 0x00000003060075a7 */ /* 0x001064000800017f */
[----:B-1----:R-:W-:Y:S05]  /*93e0*/  @!P0 NANOSLEEP.SYNCS 0x989680 ;  /* 0x009896800000895d */ /* 0x002fea0003900000 */
[----:B------:R-:W1:Y:S02]  /*93f0*/  @!P0 SYNCS.PHASECHK.TRANS64 P0, [R6+URZ], R3 ;  /* 0x00000003060085a7 */ /* 0x000e64000800007f */
[----:B-1----:R-:W-:Y:S05]  /*9400*/  @!P0 BRA `(.L_x_196) ;  /* 0xfffffffc00f08947 */ /* 0x002fea000383ffff */
[----:B------:R-:W-:Y:S05]  /*9410*/  BRA `(.L_x_242) ;  /* 0xffffffe800c87947 */ /* 0x000fea000383ffff */
.L_x_197:
[----:B0-----:R0:W1:Y:S02]  /*9420*/  SYNCS.PHASECHK.TRANS64.TRYWAIT P0, [R7+URZ], R4 ;  /* 0x00000004070075a7 */ /* 0x001064000800017f */
[----:B-1----:R-:W-:Y:S05]  /*9430*/  @!P0 NANOSLEEP.SYNCS 0x989680 ;  /* 0x009896800000895d */ /* 0x002fea0003900000 */
[----:B------:R-:W1:Y:S02]  /*9440*/  @!P0 SYNCS.PHASECHK.TRANS64 P0, [R7+URZ], R4 ;  /* 0x00000004070085a7 */ /* 0x000e64000800007f */
[----:B-1----:R-:W-:Y:S05]  /*9450*/  @!P0 BRA `(.L_x_197) ;  /* 0xfffffffc00f08947 */ /* 0x002fea000383ffff */
[----:B------:R-:W-:Y:S05]  /*9460*/  BRA `(.L_x_243) ;  /* 0xffffffe800d87947 */ /* 0x000fea000383ffff */
.L_x_198:
[----:B0-----:R0:W1:Y:S02]  /*9470*/  SYNCS.PHASECHK.TRANS64.TRYWAIT P0, [R6+URZ], R3 ;  /* 0x00000003060075a7 */ /* 0x001064000800017f */
[----:B-1----:R-:W-:Y:S05]  /*9480*/  @!P0 NANOSLEEP.SYNCS 0x989680 ;  /* 0x009896800000895d */ /* 0x002fea0003900000 */
[----:B------:R-:W1:Y:S02]  /*9490*/  @!P0 SYNCS.PHASECHK.TRANS64 P0, [R6+URZ], R3 ;  /* 0x00000003060085a7 */ /* 0x000e64000800007f */
[----:B-1----:R-:W-:Y:S05]  /*94a0*/  @!P0 BRA `(.L_x_198) ;  /* 0xfffffffc00f08947 */ /* 0x002fea000383ffff */
[----:B------:R-:W-:Y:S05]  /*94b0*/  BRA `(.L_x_244) ;  /* 0xffffffe800e87947 */ /* 0x000fea000383ffff */
.L_x_199:
[----:B0-----:R0:W1:Y:S02]  /*94c0*/  SYNCS.PHASECHK.TRANS64.TRYWAIT P0, [R7+URZ], R4 ;  /* 0x00000004070075a7 */ /* 0x001064000800017f */
[----:B-1----:R-:W-:Y:S05]  /*94d0*/  @!P0 NANOSLEEP.SYNCS 0x989680 ;  /* 0x009896800000895d */ /* 0x002fea0003900000 */
[----:B------:R-:W1:Y:S02]  /*94e0*/  @!P0 SYNCS.PHASECHK.TRANS64 P0, [R7+URZ], R4 ;  /* 0x00000004070085a7 */ /* 0x000e64000800007f */
[----:B-1----:R-:W-:Y:S05]  /*94f0*/  @!P0 BRA `(.L_x_199) ;  /* 0xfffffffc00f08947 */ /* 0x002fea000383ffff */
[----:B------:R-:W-:Y:S05]  /*9500*/  BRA `(.L_x_245) ;  /* 0xffffffe800f87947 */ /* 0x000fea000383ffff */
.L_x_200:
[----:B0-----:R0:W1:Y:S02]  /*9510*/  SYNCS.PHASECHK.TRANS64.TRYWAIT P0, [R6+URZ], R3 ;  /* 0x00000003060075a7 */ /* 0x001064000800017f */
[----:B-1----:R-:W-:Y:S05]  /*9520*/  @!P0 NANOSLEEP.SYNCS 0x989680 ;  /* 0x009896800000895d */ /* 0x002fea0003900000 */
[----:B------:R-:W1:Y:S02]  /*9530*/  @!P0 SYNCS.PHASECHK.TRANS64 P0, [R6+URZ], R3 ;  /* 0x00000003060085a7 */ /* 0x000e64000800007f */
[----:B-1----:R-:W-:Y:S05]  /*9540*/  @!P0 BRA `(.L_x_200) ;  /* 0xfffffffc00f08947 */ /* 0x002fea000383ffff */
[----:B------:R-:W-:Y:S05]  /*9550*/  BRA `(.L_x_246) ;  /* 0xffffffec00087947 */ /* 0x000fea000383ffff */
.L_x_201:
[----:B0-----:R0:W1:Y:S02]  /*9560*/  SYNCS.PHASECHK.TRANS64.TRYWAIT P0, [R7+URZ], R4 ;  /* 0x00000004070075a7 */ /* 0x001064000800017f */
[----:B-1----:R-:W-:Y:S05]  /*9570*/  @!P0 NANOSLEEP.SYNCS 0x989680 ;  /* 0x009896800000895d */ /* 0x002fea0003900000 */
[----:B------:R-:W1:Y:S02]  /*9580*/  @!P0 SYNCS.PHASECHK.TRANS64 P0, [R7+URZ], R4 ;  /* 0x00000004070085a7 */ /* 0x000e64000800007f */
[----:B-1----:R-:W-:Y:S05]  /*9590*/  @!P0 BRA `(.L_x_201) ;  /* 0xfffffffc00f08947 */ /* 0x002fea000383ffff */
[----:B------:R-:W-:Y:S05]  /*95a0*/  BRA `(.L_x_247) ;  /* 0xffffffec00187947 */ /* 0x000fea000383ffff */
.L_x_202:
[----:B0-----:R0:W1:Y:S02]  /*95b0*/  SYNCS.PHASECHK.TRANS64.TRYWAIT P0, [R6+URZ], R3 ;  /* 0x00000003060075a7 */ /* 0x001064000800017f */
[----:B-1----:R-:W-:Y:S05]  /*95c0*/  @!P0 NANOSLEEP.SYNCS 0x989680 ;  /* 0x009896800000895d */ /* 0x002fea0003900000 */
[----:B------:R-:W1:Y:S02]  /*95d0*/  @!P0 SYNCS.PHASECHK.TRANS64 P0, [R6+URZ], R3 ;  /* 0x00000003060085a7 */ /* 0x000e64000800007f */
[----:B-1----:R-:W-:Y:S05]  /*95e0*/  @!P0 BRA `(.L_x_202) ;  /* 0xfffffffc00f08947 */ /* 0x002fea000383ffff */
[----:B------:R-:W-:Y:S05]  /*95f0*/  BRA `(.L_x_248) ;  /* 0xffffffec00287947 */ /* 0x000fea000383ffff */
.L_x_203:
[----:B0-----:R0:W1:Y:S02]  /*9600*/  SYNCS.PHASECHK.TRANS64.TRYWAIT P0, [R7+URZ], R4 ;  /* 0x00000004070075a7 */ /* 0x001064000800017f */
[----:B-1----:R-:W-:Y:S05]  /*9610*/  @!P0 NANOSLEEP.SYNCS 0x989680 ;  /* 0x009896800000895d */ /* 0x002fea0003900000 */
[----:B------:R-:W1:Y:S02]  /*9620*/  @!P0 SYNCS.PHASECHK.TRANS64 P0, [R7+URZ], R4 ;  /* 0x00000004070085a7 */ /* 0x000e64000800007f */
[----:B-1----:R-:W-:Y:S05]  /*9630*/  @!P0 BRA `(.L_x_203) ;  /* 0xfffffffc00f08947 */ /* 0x002fea000383ffff */
[----:B------:R-:W-:Y:S05]  /*9640*/  BRA `(.L_x_249) ;  /* 0xffffffec00387947 */ /* 0x000fea000383ffff */
.L_x_204:
[----:B0-----:R0:W1:Y:S02]  /*9650*/  SYNCS.PHASECHK.TRANS64.TRYWAIT P0, [R6+URZ], R3 ;  /* 0x00000003060075a7 */ /* 0x001064000800017f */
[----:B-1----:R-:W-:Y:S05]  /*9660*/  @!P0 NANOSLEEP.SYNCS 0x989680 ;  /* 0x009896800000895d */ /* 0x002fea0003900000 */
[----:B------:R-:W1:Y:S02]  /*9670*/  @!P0 SYNCS.PHASECHK.TRANS64 P0, [R6+URZ], R3 ;  /* 0x00000003060085a7 */ /* 0x000e64000800007f */
[----:B-1----:R-:W-:Y:S05]  /*9680*/  @!P0 BRA `(.L_x_204) ;  /* 0xfffffffc00f08947 */ /* 0x002fea000383ffff */
[----:B------:R-:W-:Y:S05]  /*9690*/  BRA `(.L_x_250) ;  /* 0xffffffec00487947 */ /* 0x000fea000383ffff */
.L_x_205:
[----:B0-----:R0:W1:Y:S02]  /*96a0*/  SYNCS.PHASECHK.TRANS64.TRYWAIT P0, [R7+URZ], R4 ;  /* 0x00000004070075a7 */ /* 0x001064000800017f */
[----:B-1----:R-:W-:Y:S05]  /*96b0*/  @!P0 NANOSLEEP.SYNCS 0x989680 ;  /* 0x009896800000895d */ /* 0x002fea0003900000 */
[----:B------:R-:W1:Y:S02]  /*96c0*/  @!P0 SYNCS.PHASECHK.TRANS64 P0, [R7+URZ], R4 ;  /* 0x00000004070085a7 */ /* 0x000e64000800007f */
[----:B-1----:R-:W-:Y:S05]  /*96d0*/  @!P0 BRA `(.L_x_205) ;  /* 0xfffffffc00f08947 */ /* 0x002fea000383ffff */
[----:B------:R-:W-:Y:S05]  /*96e0*/  BRA `(.L_x_251) ;  /* 0xffffffec00587947 */ /* 0x000fea000383ffff */
.L_x_206:
[----:B0-----:R0:W1:Y:S02]  /*96f0*/  SYNCS.PHASECHK.TRANS64.TRYWAIT P0, [R6+URZ], R3 ;  /* 0x00000003060075a7 */ /* 0x001064000800017f */
[----:B-1----:R-:W-:Y:S05]  /*9700*/  @!P0 NANOSLEEP.SYNCS 0x989680 ;  /* 0x009896800000895d */ /* 0x002fea0003900000 */
[----:B------:R-:W1:Y:S02]  /*9710*/  @!P0 SYNCS.PHASECHK.TRANS64 P0, [R6+URZ], R3 ;  /* 0x00000003060085a7 */ /* 0x000e64000800007f */
[----:B-1----:R-:W-:Y:S05]  /*9720*/  @!P0 BRA `(.L_x_206) ;  /* 0xfffffffc00f08947 */ /* 0x002fea000383ffff */
[----:B------:R-:W-:Y:S05]  /*9730*/  BRA `(.L_x_252) ;  /* 0xffffffec00687947 */ /* 0x000fea000383ffff */
.L_x_207:
[----:B0-----:R0:W1:Y:S02]  /*9740*/  SYNCS.PHASECHK.TRANS64.TRYWAIT P0, [R7+URZ], R4 ;  /* 0x00000004070075a7 */ /* 0x001064000800017f */
[----:B-1----:R-:W-:Y:S05]  /*9750*/  @!P0 NANOSLEEP.SYNCS 0x989680 ;  /* 0x009896800000895d */ /* 0x002fea0003900000 */
[----:B------:R-:W1:Y:S02]  /*9760*/  @!P0 SYNCS.PHASECHK.TRANS64 P0, [R7+URZ], R4 ;  /* 0x00000004070085a7 */ /* 0x000e64000800007f */
[----:B-1----:R-:W-:Y:S05]  /*9770*/  @!P0 BRA `(.L_x_207) ;  /* 0xfffffffc00f08947 */ /* 0x002fea000383ffff */
[----:B------:R-:W-:Y:S05]  /*9780*/  BRA `(.L_x_253) ;  /* 0xffffffec00787947 */ /* 0x000fea000383ffff */
.L_x_208:
[----:B0-----:R0:W1:Y:S02]  /*9790*/  SYNCS.PHASECHK.TRANS64.TRYWAIT P0, [R6+URZ], R3 ;  /* 0x00000003060075a7 */ /* 0x001064000800017f */
[----:B-1----:R-:W-:Y:S05]  /*97a0*/  @!P0 NANOSLEEP.SYNCS 0x989680 ;  /* 0x009896800000895d */ /* 0x002fea0003900000 */
[----:B------:R-:W1:Y:S02]  /*97b0*/  @!P0 SYNCS.PHASECHK.TRANS64 P0, [R6+URZ], R3 ;  /* 0x00000003060085a7 */ /* 0x000e64000800007f */
[----:B-1----:R-:W-:Y:S05]  /*97c0*/  @!P0 BRA `(.L_x_208) ;  /* 0xfffffffc00f08947 */ /* 0x002fea000383ffff */
[----:B------:R-:W-:Y:S05]  /*97d0*/  BRA `(.L_x_254) ;  /* 0xffffffec00887947 */ /* 0x000fea000383ffff */
.L_x_209:
[----:B0-----:R0:W1:Y:S02]  /*97e0*/  SYNCS.PHASECHK.TRANS64.TRYWAIT P0, [R7+URZ], R4 ;  /* 0x00000004070075a7 */ /* 0x001064000800017f */
[----:B-1----:R-:W-:Y:S05]  /*97f0*/  @!P0 NANOSLEEP.SYNCS 0x989680 ;  /* 0x009896800000895d */ /* 0x002fea0003900000 */
[----:B------:R-:W1:Y:S02]  /*9800*/  @!P0 SYNCS.PHASECHK.TRANS64 P0, [R7+URZ], R4 ;  /* 0x00000004070085a7 */ /* 0x000e64000800007f */
[----:B-1----:R-:W-:Y:S05]  /*9810*/  @!P0 BRA `(.L_x_209) ;  /* 0xfffffffc00f08947 */ /* 0x002fea000383ffff */
[----:B------:R-:W-:Y:S05]  /*9820*/  BRA `(.L_x_255) ;  /* 0xffffffec00987947 */ /* 0x000fea000383ffff */
.L_x_210:
[----:B0-----:R0:W1:Y:S02]  /*9830*/  SYNCS.PHASECHK.TRANS64.TRYWAIT P0, [R6+URZ], R3 ;  /* 0x00000003060075a7 */ /* 0x001064000800017f */
[----:B-1----:R-:W-:Y:S05]  /*9840*/  @!P0 NANOSLEEP.SYNCS 0x989680 ;  /* 0x009896800000895d */ /* 0x002fea0003900000 */
[----:B------:R-:W1:Y:S02]  /*9850*/  @!P0 SYNCS.PHASECHK.TRANS64 P0, [R6+URZ], R3 ;  /* 0x00000003060085a7 */ /* 0x000e64000800007f */
[----:B-1----:R-:W-:Y:S05]  /*9860*/  @!P0 BRA `(.L_x_210) ;  /* 0xfffffffc00f08947 */ /* 0x002fea000383ffff */
[----:B------:R-:W-:Y:S05]  /*9870*/  BRA `(.L_x_256) ;  /* 0xffffffec00a87947 */ /* 0x000fea000383ffff */
.L_x_211:
[----:B0-----:R0:W1:Y:S02]  /*9880*/  SYNCS.PHASECHK.TRANS64.TRYWAIT P0, [R7+URZ], R4 ;  /* 0x00000004070075a7 */ /* 0x001064000800017f */
[----:B-1----:R-:W-:Y:S05]  /*9890*/  @!P0 NANOSLEEP.SYNCS 0x989680 ;  /* 0x009896800000895d */ /* 0x002fea0003900000 */
[----:B------:R-:W1:Y:S02]  /*98a0*/  @!P0 SYNCS.PHASECHK.TRANS64 P0, [R7+URZ], R4 ;  /* 0x00000004070085a7 */ /* 0x000e64000800007f */
[----:B-1----:R-:W-:Y:S05]  /*98b0*/  @!P0 BRA `(.L_x_211) ;  /* 0xfffffffc00f08947 */ /* 0x002fea000383ffff */
[----:B------:R-:W-:Y:S05]  /*98c0*/  BRA `(.L_x_257) ;  /* 0xffffffec00b87947 */ /* 0x000fea000383ffff */
.L_x_212:
[----:B0-----:R0:W1:Y:S02]  /*98d0*/  SYNCS.PHASECHK.TRANS64.TRYWAIT P0, [R6+URZ], R3 ;  /* 0x00000003060075a7 */ /* 0x001064000800017f */
[----:B-1----:R-:W-:Y:S05]  /*98e0*/  @!P0 NANOSLEEP.SYNCS 0x989680 ;  /* 0x009896800000895d */ /* 0x002fea0003900000 */
[----:B------:R-:W1:Y:S02]  /*98f0*/  @!P0 SYNCS.PHASECHK.TRANS64 P0, [R6+URZ], R3 ;  /* 0x00000003060085a7 */ /* 0x000e64000800007f */
[----:B-1----:R-:W-:Y:S05]  /*9900*/  @!P0 BRA `(.L_x_212) ;  /* 0xfffffffc00f08947 */ /* 0x002fea000383ffff */
[----:B------:R-:W-:Y:S05]  /*9910*/  BRA `(.L_x_258) ;  /* 0xffffffec00c87947 */ /* 0x000fea000383ffff */
.L_x_213:
[----:B0-----:R0:W1:Y:S02]  /*9920*/  SYNCS.PHASECHK.TRANS64.TRYWAIT P0, [R7+URZ], R4 ;  /* 0x00000004070075a7 */ /* 0x001064000800017f */
[----:B-1----:R-:W-:Y:S05]  /*9930*/  @!P0 NANOSLEEP.SYNCS 0x989680 ;  /* 0x009896800000895d */ /* 0x002fea0003900000 */
[----:B------:R-:W1:Y:S02]  /*9940*/  @!P0 SYNCS.PHASECHK.TRANS64 P0, [R7+URZ], R4 ;  /* 0x00000004070085a7 */ /* 0x000e64000800007f */
[----:B-1----:R-:W-:Y:S05]  /*9950*/  @!P0 BRA `(.L_x_213) ;  /* 0xfffffffc00f08947 */ /* 0x002fea000383ffff */
[----:B------:R-:W-:Y:S05]  /*9960*/  BRA `(.L_x_259) ;  /* 0xffffffec00d87947 */ /* 0x000fea000383ffff */
.L_x_214:
[----:B0-----:R0:W1:Y:S02]  /*9970*/  SYNCS.PHASECHK.TRANS64.TRYWAIT P0, [R6+URZ], R3 ;  /* 0x00000003060075a7 */ /* 0x001064000800017f */
[----:B-1----:R-:W-:Y:S05]  /*9980*/  @!P0 NANOSLEEP.SYNCS 0x989680 ;  /* 0x009896800000895d */ /* 0x002fea0003900000 */
[----:B------:R-:W1:Y:S02]  /*9990*/  @!P0 SYNCS.PHASECHK.TRANS64 P0, [R6+URZ], R3 ;  /* 0x00000003060085a7 */ /* 0x000e64000800007f */
[----:B-1----:R-:W-:Y:S05]  /*99a0*/  @!P0 BRA `(.L_x_214) ;  /* 0xfffffffc00f08947 */ /* 0x002fea000383ffff */
[----:B------:R-:W-:Y:S05]  /*99b0*/  BRA `(.L_x_260) ;  /* 0xffffffec00e87947 */ /* 0x000fea000383ffff */
.L_x_215:
[----:B0-----:R0:W1:Y:S02]  /*99c0*/  SYNCS.PHASECHK.TRANS64.TRYWAIT P0, [R7+URZ], R4 ;  /* 0x00000004070075a7 */ /* 0x001064000800017f */
[----:B-1----:R-:W-:Y:S05]  /*99d0*/  @!P0 NANOSLEEP.SYNCS 0x989680 ;  /* 0x009896800000895d */ /* 0x002fea0003900000 */
[----:B------:R-:W1:Y:S02]  /*99e0*/  @!P0 SYNCS.PHASECHK.TRANS64 P0, [R7+URZ], R4 ;  /* 0x00000004070085a7 */ /* 0x000e64000800007f */
[----:B-1----:R-:W-:Y:S05]  /*99f0*/  @!P0 BRA `(.L_x_215) ;  /* 0xfffffffc00f08947 */ /* 0x002fea000383ffff */
[----:B------:R-:W-:Y:S05]  /*9a00*/  BRA `(.L_x_261) ;  /* 0xffffffec00f87947 */ /* 0x000fea000383ffff */
.L_x_216:
[----:B0-----:R0:W1:Y:S02]  /*9a10*/  SYNCS.PHASECHK.TRANS64.TRYWAIT P0, [R6+URZ], R3 ;  /* 0x00000003060075a7 */ /* 0x001064000800017f */
[----:B-1----:R-:W-:Y:S05]  /*9a20*/  @!P0 NANOSLEEP.SYNCS 0x989680 ;  /* 0x009896800000895d */ /* 0x002fea0003900000 */
[----:B------:R-:W1:Y:S02]  /*9a30*/  @!P0 SYNCS.PHASECHK.TRANS64 P0, [R6+URZ], R3 ;  /* 0x00000003060085a7 */ /* 0x000e64000800007f */
[----:B-1----:R-:W-:Y:S05]  /*9a40*/  @!P0 BRA `(.L_x_216) ;  /* 0xfffffffc00f08947 */ /* 0x002fea000383ffff */
[----:B------:R-:W-:Y:S05]  /*9a50*/  BRA `(.L_x_262) ;  /* 0xfffffff000087947 */ /* 0x000fea000383ffff */
.L_x_217:
[----:B0-----:R0:W1:Y:S02]  /*9a60*/  SYNCS.PHASECHK.TRANS64.TRYWAIT P0, [R7+URZ], R4 ;  /* 0x00000004070075a7 */ /* 0x001064000800017f */
[----:B-1----:R-:W-:Y:S05]  /*9a70*/  @!P0 NANOSLEEP.SYNCS 0x989680 ;  /* 0x009896800000895d */ /* 0x002fea0003900000 */
[----:B------:R-:W1:Y:S02]  /*9a80*/  @!P0 SYNCS.PHASECHK.TRANS64 P0, [R7+URZ], R4 ;  /* 0x00000004070085a7 */ /* 0x000e64000800007f */
[----:B-1----:R-:W-:Y:S05]  /*9a90*/  @!P0 BRA `(.L_x_217) ;  /* 0xfffffffc00f08947 */ /* 0x002fea000383ffff */
[----:B------:R-:W-:Y:S05]  /*9aa0*/  BRA `(.L_x_263) ;  /* 0xfffffff000187947 */ /* 0x000fea000383ffff */
.L_x_218:
[----:B0-----:R0:W1:Y:S02]  /*9ab0*/  SYNCS.PHASECHK.TRANS64.TRYWAIT P0, [R6+URZ], R3 ;  /* 0x00000003060075a7 */ /* 0x001064000800017f */
[----:B-1----:R-:W-:Y:S05]  /*9ac0*/  @!P0 NANOSLEEP.SYNCS 0x989680 ;  /* 0x009896800000895d */ /* 0x002fea0003900000 */
[----:B------:R-:W1:Y:S02]  /*9ad0*/  @!P0 SYNCS.PHASECHK.TRANS64 P0, [R6+URZ], R3 ;  /* 0x00000003060085a7 */ /* 0x000e64000800007f */
[----:B-1----:R-:W-:Y:S05]  /*9ae0*/  @!P0 BRA `(.L_x_218) ;  /* 0xfffffffc00f08947 */ /* 0x002fea000383ffff */
[----:B------:R-:W-:Y:S05]  /*9af0*/  BRA `(.L_x_264) ;  /* 0xfffffff000287947 */ /* 0x000fea000383ffff */
.L_x_219:
[----:B0-----:R0:W1:Y:S02]  /*9b00*/  SYNCS.PHASECHK.TRANS64.TRYWAIT P0, [R7+URZ], R4 ;  /* 0x00000004070075a7 */ /* 0x001064000800017f */
[----:B-1----:R-:W-:Y:S05]  /*9b10*/  @!P0 NANOSLEEP.SYNCS 0x989680 ;  /* 0x009896800000895d */ /* 0x002fea0003900000 */
[----:B------:R-:W1:Y:S02]  /*9b20*/  @!P0 SYNCS.PHASECHK.TRANS64 P0, [R7+URZ], R4 ;  /* 0x00000004070085a7 */ /* 0x000e64000800007f */
[----:B-1----:R-:W-:Y:S05]  /*9b30*/  @!P0 BRA `(.L_x_219) ;  /* 0xfffffffc00f08947 */ /* 0x002fea000383ffff */
[----:B------:R-:W-:Y:S05]  /*9b40*/  BRA `(.L_x_265) ;  /* 0xfffffff000387947 */ /* 0x000fea000383ffff */
.L_x_220:
[----:B0-----:R0:W1:Y:S02]  /*9b50*/  SYNCS.PHASECHK.TRANS64.TRYWAIT P0, [R6+URZ], R3 ;  /* 0x00000003060075a7 */ /* 0x001064000800017f */
[----:B-1----:R-:W-:Y:S05]  /*9b60*/  @!P0 NANOSLEEP.SYNCS 0x989680 ;  /* 0x009896800000895d */ /* 0x002fea0003900000 */
[----:B------:R-:W1:Y:S02]  /*9b70*/  @!P0 SYNCS.PHASECHK.TRANS64 P0, [R6+URZ], R3 ;  /* 0x00000003060085a7 */ /* 0x000e64000800007f */
[----:B-1----:R-:W-:Y:S05]  /*9b80*/  @!P0 BRA `(.L_x_220) ;  /* 0xfffffffc00f08947 */ /* 0x002fea000383ffff */
[----:B------:R-:W-:Y:S05]  /*9b90*/  BRA `(.L_x_266) ;  /* 0xfffffff000487947 */ /* 0x000fea000383ffff */
.L_x_221:
[----:B0-----:R0:W1:Y:S02]  /*9ba0*/  SYNCS.PHASECHK.TRANS64.TRYWAIT P0, [R7+URZ], R4 ;  /* 0x00000004070075a7 */ /* 0x001064000800017f */
[----:B-1----:R-:W-:Y:S05]  /*9bb0*/  @!P0 NANOSLEEP.SYNCS 0x989680 ;  /* 0x009896800000895d */ /* 0x002fea0003900000 */
[----:B------:R-:W1:Y:S02]  /*9bc0*/  @!P0 SYNCS.PHASECHK.TRANS64 P0, [R7+URZ], R4 ;  /* 0x00000004070085a7 */ /* 0x000e64000800007f */
[----:B-1----:R-:W-:Y:S05]  /*9bd0*/  @!P0 BRA `(.L_x_221) ;  /* 0xfffffffc00f08947 */ /* 0x002fea000383ffff */
[----:B------:R-:W-:Y:S05]  /*9be0*/  BRA `(.L_x_267) ;  /* 0xfffffff000587947 */ /* 0x000fea000383ffff */
.L_x_222:
[----:B-1----:R1:W2:Y:S02]  /*9bf0*/  SYNCS.PHASECHK.TRANS64.TRYWAIT P0, [R6+URZ], R3 ;  /* 0x00000003060075a7 */ /* 0x0022a4000800017f */
[----:B--2---:R-:W-:Y:S05]  /*9c00*/  @!P0 NANOSLEEP.SYNCS 0x989680 ;  /* 0x009896800000895d */ /* 0x004fea0003900000 */
[----:B------:R-:W2:Y:S02]  /*9c10*/  @!P0 SYNCS.PHASECHK.TRANS64 P0, [R6+URZ], R3 ;  /* 0x00000003060085a7 */ /* 0x000ea4000800007f */
[----:B--2---:R-:W-:Y:S05]  /*9c20*/  @!P0 BRA `(.L_x_222) ;  /* 0xfffffffc00f08947 */ /* 0x004fea000383ffff */
[----:B------:R-:W-:Y:S05]  /*9c30*/  BRA `(.L_x_268) ;  /* 0xfffffff000607947 */ /* 0x000fea000383ffff */
.L_x_269:
[----:B------:R-:W-:-:S00]  /*9c40*/  BRA `(.L_x_269) ;  /* 0xfffffffc00fc7947 */ /* 0x000fc0000383ffff */
[----:B------:R-:W-:-:S00]  /*9c50*/  NOP ;  /* 0x0000000000007918 */ /* 0x000fc00000000000 */
        /* <DEDUP_REMOVED lines=10> */
.L_x_270:


//--------------------- .nv.global.init           --------------------------
	.section	.nv.global.init,"aw",@progbits
.nv.global.init:
	.type		$str$22,@object
	.size		$str$22,($str$23 - $str$22)
$str$22:
        /*0000*/ 	.byte	0x6b, 0x5f, 0x74, 0x69, 0x6c, 0x65, 0x5f, 0x63, 0x6f, 0x75, 0x6e, 0x74, 0x20, 0x3e, 0x3d, 0x20
        /*0010*/ 	.byte	0x31, 0x00
	.type		$str$23,@object
	.size		$str$23,(__unnamed_1 - $str$23)
$str$23:
        /*0012*/ 	.byte	0x2f, 0x74, 0x6d, 0x70, 0x2f, 0x63, 0x75, 0x74, 0x6c, 0x61, 0x73, 0x73, 0x5f, 0x73, 0x77, 0x65
        /*0022*/ 	.byte	0x65, 0x70, 0x5f, 0x73, 0x72, 0x63, 0x2f, 0x69, 0x6e, 0x63, 0x6c, 0x75, 0x64, 0x65, 0x2f, 0x63
        /*0032*/ 	.byte	0x75, 0x74, 0x6c, 0x61, 0x73, 0x73, 0x2f, 0x67, 0x65, 0x6d, 0x6d, 0x2f, 0x63, 0x6f, 0x6c, 0x6c
        /*0042*/ 	.byte	0x65, 0x63, 0x74, 0x69, 0x76, 0x65, 0x2f, 0x73, 0x6d, 0x39, 0x30, 0x5f, 0x6d, 0x6d, 0x61, 0x5f
        /*0052*/ 	.byte	0x74, 0x6d, 0x61, 0x5f, 0x67, 0x6d, 0x6d, 0x61, 0x5f, 0x73, 0x73, 0x5f, 0x77, 0x61, 0x72, 0x70
        /*0062*/ 	.byte	0x73, 0x70, 0x65, 0x63, 0x69, 0x61, 0x6c, 0x69, 0x7a, 0x65, 0x64, 0x2e, 0x68, 0x70, 0x70, 0x00
	.type		__unnamed_1,@object
	.size		__unnamed_1,(.L_0 - __unnamed_1)
__unnamed_1:
        /*0072*/ 	.byte	0x76, 0x6f, 0x69, 0x64, 0x20, 0x63, 0x75, 0x74, 0x6c, 0x61, 0x73, 0x73, 0x3a, 0x3a, 0x67, 0x65
        /* <DEDUP_REMOVED lines=180> */
        /*0bc2*/ 	.byte	0x5d, 0x00
.L_0:


//--------------------- .nv.shared._ZN7cutlass13device_kernelINS_4gemm6kernel13GemmUniversalIN4cute5tupleIJiiiiEEENS1_10collective13CollectiveMmaINS1_34MainloopSm90TmaGmmaWarpSpecializedILi37ENS5_IJNS4_1CILi2EEENSA_ILi1EEESC_EEENS1_32KernelTmaWarpSpecializedPingpongEEENS5_IJNSA_ILi64EEENSA_ILi128EEENSA_ILi16EEEEEENS_6half_tENS5_IJlSC_lEEESK_SL_NS4_8TiledMMAINS4_8MMA_AtomIJNS4_4SM904GMMA26MMA_64x128x16_F32F16F16_SSILNSP_5MajorE0ELSR_0ELNSP_7ScaleInE1ELSS_1EEEEEENS4_6LayoutINS5_IJSC_SC_SC_EEENS5_IJNSA_ILi0EEESX_SX_EEEEENS5_IJNS4_10UnderscoreES10_S10_EEEEENS4_13SM90_TMA_LOADENS4_14ComposedLayoutINS4_7SwizzleILi1ELi4ELi3EEENS4_18smem_ptr_flag_bitsILi16EEENSV_INS5_IJNSA_ILi8EEESI_EEENS5_IJSI_SC_EEEEEEEvNS4_8identityENS4_23SM90_TMA_LOAD_MULTICASTES1D_vS1E_EENS_8epilogue10collective6detail29Sm90TmaWarpSpecializedAdapterINS1I_15DefaultEpilogueISK_SL_SL_NS1H_6thread17LinearCombinationISK_Li1EffLNS1M_9ScaleType4KindE0ELNS_15FloatRoundStyleE2ESK_EENS1_15EpilogueDefaultEEEEEvvEEEEvNT_6ParamsE --------------------------
	.section	.nv.shared._ZN7cutlass13device_kernelINS_4gemm6kernel13GemmUniversalIN4cute5tupleIJiiiiEEENS1_10collective13CollectiveMmaINS1_34MainloopSm90TmaGmmaWarpSpecializedILi37ENS5_IJNS4_1CILi2EEENSA_ILi1EEESC_EEENS1_32KernelTmaWarpSpecializedPingpongEEENS5_IJNSA_ILi64EEENSA_ILi128EEENSA_ILi16EEEEEENS_6half_tENS5_IJlSC_lEEESK_SL_NS4_8TiledMMAINS4_8MMA_AtomIJNS4_4SM904GMMA26MMA_64x128x16_F32F16F16_SSILNSP_5MajorE0ELSR_0ELNSP_7ScaleInE1ELSS_1EEEEEENS4_6LayoutINS5_IJSC_SC_SC_EEENS5_IJNSA_ILi0EEESX_SX_EEEEENS5_IJNS4_10UnderscoreES10_S10_EEEEENS4_13SM90_TMA_LOADENS4_14ComposedLayoutINS4_7SwizzleILi1ELi4ELi3EEENS4_18smem_ptr_flag_bitsILi16EEENSV_INS5_IJNSA_ILi8EEESI_EEENS5_IJSI_SC_EEEEEEEvNS4_8identityENS4_23SM90_TMA_LOAD_MULTICASTES1D_vS1E_EENS_8epilogue10collective6detail29Sm90TmaWarpSpecializedAdapterINS1I_15DefaultEpilogueISK_SL_SL_NS1H_6thread17LinearCombinationISK_Li1EffLNS1M_9ScaleType4KindE0ELNS_15FloatRoundStyleE2ESK_EENS1_15EpilogueDefaultEEEEEvvEEEEvNT_6ParamsE,"aw",@nobits
	.sectionflags	@""
	.align	16
	.zero		1024


//--------------------- .nv.shared.reserved.0     --------------------------
	.section	.nv.shared.reserved.0,"aw",@nobits
	.weak		__nv_reservedSMEM_offset_0_alias
	.size		__nv_reservedSMEM_offset_0_alias, 0, 0
	.other		__nv_reservedSMEM_offset_0_alias,@"STO_CUDA_RESERVED_SHARED STV_DEFAULT"
__nv_reservedSMEM_offset_0_alias:
	.zero		0


//--------------------- .nv.global                --------------------------
	.section	.nv.global,"aw",@nobits
.nv.global:
	.type		_ZN40_INTERNAL_b9048751_4_k_cu_34416b49_181184cute1_E,@object
	.size		_ZN40_INTERNAL_b9048751_4_k_cu_34416b49_181184cute1_E,(_ZN40_INTERNAL_b9048751_4_k_cu_34416b49_181184cuda3std3__45__cpo6cbeginE - _ZN40_INTERNAL_b9048751_4_k_cu_34416b49_181184cute1_E)
_ZN40_INTERNAL_b9048751_4_k_cu_34416b49_181184cute1_E:
	.zero		1
	.type		_ZN40_INTERNAL_b9048751_4_k_cu_34416b49_181184cuda3std3__45__cpo6cbeginE,@object
	.size		_ZN40_INTERNAL_b9048751_4_k_cu_34416b49_181184cuda3std3__45__cpo6cbeginE,(_ZN40_INTERNAL_b9048751_4_k_cu_34416b49_181184cuda3std3__48in_placeE - _ZN40_INTERNAL_b9048751_4_k_cu_34416b49_181184cuda3std3__45__cpo6cbeginE)
_ZN40_INTERNAL_b9048751_4_k_cu_34416b49_181184cuda3std3__45__cpo6cbeginE:
	.zero		1
	.type		_ZN40_INTERNAL_b9048751_4_k_cu_34416b49_181184cuda3std3__48in_placeE,@object
	.size		_ZN40_INTERNAL_b9048751_4_k_cu_34416b49_181184cuda3std3__48in_placeE,(_ZN40_INTERNAL_b9048751_4_k_cu_34416b49_181184cuda3std6ranges3__45__cpo9iter_moveE - _ZN40_INTERNAL_b9048751_4_k_cu_34416b49_181184cuda3std3__48in_placeE)
_ZN40_INTERNAL_b9048751_4_k_cu_34416b49_181184cuda3std3__48in_placeE:
	.zero		1
	.type		_ZN40_INTERNAL_b9048751_4_k_cu_34416b49_181184cuda3std6ranges3__45__cpo9iter_moveE,@object
	.size		_ZN40_INTERNAL_b9048751_4_k_cu_34416b49_181184cuda3std6ranges3__45__cpo9iter_moveE,(_ZN40_INTERNAL_b9048751_4_k_cu_34416b49_181184cuda3std3__45__cpo5beginE - _ZN40_INTERNAL_b9048751_4_k_cu_34416b49_181184cuda3std6ranges3__45__cpo9iter_moveE)
_ZN40_INTERNAL_b9048751_4_k_cu_34416b49_181184cuda3std6ranges3__45__cpo9iter_moveE:
	.zero		1
	.type		_ZN40_INTERNAL_b9048751_4_k_cu_34416b49_181184cuda3std3__45__cpo5beginE,@object
	.size		_ZN40_INTERNAL_b9048751_4_k_cu_34416b49_181184cuda3std3__45__cpo5beginE,(_ZN40_INTERNAL_b9048751_4_k_cu_34416b49_181184cuda3std3__442_GLOBAL__N__b9048751_4_k_cu_34416b49_181186ignoreE - _ZN40_INTERNAL_b9048751_4_k_cu_34416b49_181184cuda3std3__45__cpo5beginE)
_ZN40_INTERNAL_b9048751_4_k_cu_34416b49_181184cuda3std3__45__cpo5beginE:
	.zero		1
	.type		_ZN40_INTERNAL_b9048751_4_k_cu_34416b49_181184cuda3std3__442_GLOBAL__N__b9048751_4_k_cu_34416b49_181186ignoreE,@object
	.size		_ZN40_INTERNAL_b9048751_4_k_cu_34416b49_181184cuda3std3__442_GLOBAL__N__b9048751_4_k_cu_34416b49_181186ignoreE,(_ZN40_INTERNAL_b9048751_4_k_cu_34416b49_181184cute7productE - _ZN40_INTERNAL_b9048751_4_k_cu_34416b49_181184cuda3std3__442_GLOBAL__N__b9048751_4_k_cu_34416b49_181186ignoreE)
_ZN40_INTERNAL_b9048751_4_k_cu_34416b49_181184cuda3std3__442_GLOBAL__N__b9048751_4_k_cu_34416b49_181186ignoreE:
	.zero		1
	.type		_ZN40_INTERNAL_b9048751_4_k_cu_34416b49_181184cute7productE,@object
	.size		_ZN40_INTERNAL_b9048751_4_k_cu_34416b49_181184cute7productE,(_ZN40_INTERNAL_b9048751_4_k_cu_34416b49_181184cuda3std3__45__cpo3endE - _ZN40_INTERNAL_b9048751_4_k_cu_34416b49_181184cute7productE)
_ZN40_INTERNAL_b9048751_4_k_cu_34416b49_181184cute7productE:
	.zero		1
	.type		_ZN40_INTERNAL_b9048751_4_k_cu_34416b49_181184cuda3std3__45__cpo3endE,@object
	.size		_ZN40_INTERNAL_b9048751_4_k_cu_34416b49_181184cuda3std3__45__cpo3endE,(_ZN40_INTERNAL_b9048751_4_k_cu_34416b49_181184cuda3std3__419piecewise_constructE - _ZN40_INTERNAL_b9048751_4_k_cu_34416b49_181184cuda3std3__45__cpo3endE)
_ZN40_INTERNAL_b9048751_4_k_cu_34416b49_181184cuda3std3__45__cpo3endE:
	.zero		1
	.type		_ZN40_INTERNAL_b9048751_4_k_cu_34416b49_181184cuda3std3__419piecewise_constructE,@object
	.size		_ZN40_INTERNAL_b9048751_4_k_cu_34416b49_181184cuda3std3__419piecewise_constructE,(_ZN40_INTERNAL_b9048751_4_k_cu_34416b49_181184cuda3std3__45__cpo4cendE - _ZN40_INTERNAL_b9048751_4_k_cu_34416b49_181184cuda3std3__419piecewise_constructE)
_ZN40_INTERNAL_b9048751_4_k_cu_34416b49_181184cuda3std3__419piecewise_constructE:
	.zero		1
	.type		_ZN40_INTERNAL_b9048751_4_k_cu_34416b49_181184cuda3std3__45__cpo4cendE,@object
	.size		_ZN40_INTERNAL_b9048751_4_k_cu_34416b49_181184cuda3std3__45__cpo4cendE,(_ZN40_INTERNAL_b9048751_4_k_cu_34416b49_181184cuda3std6ranges3__45__cpo4swapE - _ZN40_INTERNAL_b9048751_4_k_cu_34416b49_181184cuda3std3__45__cpo4cendE)
_ZN40_INTERNAL_b9048751_4_k_cu_34416b49_181184cuda3std3__45__cpo4cendE:
	.zero		1
	.type		_ZN40_INTERNAL_b9048751_4_k_cu_34416b49_181184cuda3std6ranges3__45__cpo4swapE,@object
	.size		_ZN40_INTERNAL_b9048751_4_k_cu_34416b49_181184cuda3std6ranges3__45__cpo4swapE,(.L_8 - _ZN40_INTERNAL_b9048751_4_k_cu_34416b49_181184cuda3std6ranges3__45__cpo4swapE)
_ZN40_INTERNAL_b9048751_4_k_cu_34416b49_181184cuda3std6ranges3__45__cpo4swapE:
	.zero		1
.L_8:


//--------------------- .nv.constant0._ZN7cutlass13device_kernelINS_4gemm6kernel13GemmUniversalIN4cute5tupleIJiiiiEEENS1_10collective13CollectiveMmaINS1_34MainloopSm90TmaGmmaWarpSpecializedILi37ENS5_IJNS4_1CILi2EEENSA_ILi1EEESC_EEENS1_32KernelTmaWarpSpecializedPingpongEEENS5_IJNSA_ILi64EEENSA_ILi128EEENSA_ILi16EEEEEENS_6half_tENS5_IJlSC_lEEESK_SL_NS4_8TiledMMAINS4_8MMA_AtomIJNS4_4SM904GMMA26MMA_64x128x16_F32F16F16_SSILNSP_5MajorE0ELSR_0ELNSP_7ScaleInE1ELSS_1EEEEEENS4_6LayoutINS5_IJSC_SC_SC_EEENS5_IJNSA_ILi0EEESX_SX_EEEEENS5_IJNS4_10UnderscoreES10_S10_EEEEENS4_13SM90_TMA_LOADENS4_14ComposedLayoutINS4_7SwizzleILi1ELi4ELi3EEENS4_18smem_ptr_flag_bitsILi16EEENSV_INS5_IJNSA_ILi8EEESI_EEENS5_IJSI_SC_EEEEEEEvNS4_8identityENS4_23SM90_TMA_LOAD_MULTICASTES1D_vS1E_EENS_8epilogue10collective6detail29Sm90TmaWarpSpecializedAdapterINS1I_15DefaultEpilogueISK_SL_SL_NS1H_6thread17LinearCombinationISK_Li1EffLNS1M_9ScaleType4KindE0ELNS_15FloatRoundStyleE2ESK_EENS1_15EpilogueDefaultEEEEEvvEEEEvNT_6ParamsE --------------------------
	.section	.nv.constant0._ZN7cutlass13device_kernelINS_4gemm6kernel13GemmUniversalIN4cute5tupleIJiiiiEEENS1_10collective13CollectiveMmaINS1_34MainloopSm90TmaGmmaWarpSpecializedILi37ENS5_IJNS4_1CILi2EEENSA_ILi1EEESC_EEENS1_32KernelTmaWarpSpecializedPingpongEEENS5_IJNSA_ILi64EEENSA_ILi128EEENSA_ILi16EEEEEENS_6half_tENS5_IJlSC_lEEESK_SL_NS4_8TiledMMAINS4_8MMA_AtomIJNS4_4SM904GMMA26MMA_64x128x16_F32F16F16_SSILNSP_5MajorE0ELSR_0ELNSP_7ScaleInE1ELSS_1EEEEEENS4_6LayoutINS5_IJSC_SC_SC_EEENS5_IJNSA_ILi0EEESX_SX_EEEEENS5_IJNS4_10UnderscoreES10_S10_EEEEENS4_13SM90_TMA_LOADENS4_14ComposedLayoutINS4_7SwizzleILi1ELi4ELi3EEENS4_18smem_ptr_flag_bitsILi16EEENSV_INS5_IJNSA_ILi8EEESI_EEENS5_IJSI_SC_EEEEEEEvNS4_8identityENS4_23SM90_TMA_LOAD_MULTICASTES1D_vS1E_EENS_8epilogue10collective6detail29Sm90TmaWarpSpecializedAdapterINS1I_15DefaultEpilogueISK_SL_SL_NS1H_6thread17LinearCombinationISK_Li1EffLNS1M_9ScaleType4KindE0ELNS_15FloatRoundStyleE2ESK_EENS1_15EpilogueDefaultEEEEEvvEEEEvNT_6ParamsE,"a",@progbits
	.sectionflags	@""
	.align	4
.nv.constant0._ZN7cutlass13device_kernelINS_4gemm6kernel13GemmUniversalIN4cute5tupleIJiiiiEEENS1_10collective13CollectiveMmaINS1_34MainloopSm90TmaGmmaWarpSpecializedILi37ENS5_IJNS4_1CILi2EEENSA_ILi1EEESC_EEENS1_32KernelTmaWarpSpecializedPingpongEEENS5_IJNSA_ILi64EEENSA_ILi128EEENSA_ILi16EEEEEENS_6half_tENS5_IJlSC_lEEESK_SL_NS4_8TiledMMAINS4_8MMA_AtomIJNS4_4SM904GMMA26MMA_64x128x16_F32F16F16_SSILNSP_5MajorE0ELSR_0ELNSP_7ScaleInE1ELSS_1EEEEEENS4_6LayoutINS5_IJSC_SC_SC_EEENS5_IJNSA_ILi0EEESX_SX_EEEEENS5_IJNS4_10UnderscoreES10_S10_EEEEENS4_13SM90_TMA_LOADENS4_14ComposedLayoutINS4_7SwizzleILi1ELi4ELi3EEENS4_18smem_ptr_flag_bitsILi16EEENSV_INS5_IJNSA_ILi8EEESI_EEENS5_IJSI_SC_EEEEEEEvNS4_8identityENS4_23SM90_TMA_LOAD_MULTICASTES1D_vS1E_EENS_8epilogue10collective6detail29Sm90TmaWarpSpecializedAdapterINS1I_15DefaultEpilogueISK_SL_SL_NS1H_6thread17LinearCombinationISK_Li1EffLNS1M_9ScaleType4KindE0ELNS_15FloatRoundStyleE2ESK_EENS1_15EpilogueDefaultEEEEEvvEEEEvNT_6ParamsE:
	.zero		1664


//--------------------- SYMBOLS --------------------------

	.type		.nv.reservedSmem.offset0,@object
	.size		.nv.reservedSmem.offset0,0x4
	.type		__assertfail,@function
